//
// Generated by NVIDIA NVVM Compiler
//
// Compiler Build ID: CL-36424714
// Cuda compilation tools, release 13.0, V13.0.88
// Based on NVVM 20.0.0
//

.version 9.0
.target sm_100
.address_size 64

	// .globl	_Z29updateEligibilityTracesKernelP15EnhancedSynapseP14EnhancedNeuroniff
.global .align 4 .f32 d_global_reward;
.global .align 4 .f32 d_learning_rate = 0f3C23D70A;
.global .align 4 .f32 d_eligibility_decay = 0f3F733333;
.global .align 4 .f32 d_current_time;

.visible .entry _Z29updateEligibilityTracesKernelP15EnhancedSynapseP14EnhancedNeuroniff(
	.param .u64 .ptr .align 1 _Z29updateEligibilityTracesKernelP15EnhancedSynapseP14EnhancedNeuroniff_param_0,
	.param .u64 .ptr .align 1 _Z29updateEligibilityTracesKernelP15EnhancedSynapseP14EnhancedNeuroniff_param_1,
	.param .u32 _Z29updateEligibilityTracesKernelP15EnhancedSynapseP14EnhancedNeuroniff_param_2,
	.param .f32 _Z29updateEligibilityTracesKernelP15EnhancedSynapseP14EnhancedNeuroniff_param_3,
	.param .f32 _Z29updateEligibilityTracesKernelP15EnhancedSynapseP14EnhancedNeuroniff_param_4
)
{
	.reg .pred 	%p<10>;
	.reg .b16 	%rs<2>;
	.reg .b32 	%r<14>;
	.reg .b32 	%f<61>;
	.reg .b64 	%rd<13>;

	ld.param.u64 	%rd4, [_Z29updateEligibilityTracesKernelP15EnhancedSynapseP14EnhancedNeuroniff_param_0];
	ld.param.u64 	%rd5, [_Z29updateEligibilityTracesKernelP15EnhancedSynapseP14EnhancedNeuroniff_param_1];
	ld.param.u32 	%r2, [_Z29updateEligibilityTracesKernelP15EnhancedSynapseP14EnhancedNeuroniff_param_2];
	ld.param.f32 	%f8, [_Z29updateEligibilityTracesKernelP15EnhancedSynapseP14EnhancedNeuroniff_param_3];
	ld.param.f32 	%f9, [_Z29updateEligibilityTracesKernelP15EnhancedSynapseP14EnhancedNeuroniff_param_4];
	mov.u32 	%r3, %ctaid.x;
	mov.u32 	%r4, %ntid.x;
	mov.u32 	%r5, %tid.x;
	mad.lo.s32 	%r1, %r3, %r4, %r5;
	setp.ge.s32 	%p1, %r1, %r2;
	@%p1 bra 	$L__BB0_9;
	cvta.to.global.u64 	%rd6, %rd4;
	mul.wide.s32 	%rd7, %r1, 28;
	add.s64 	%rd1, %rd6, %rd7;
	ld.global.u8 	%rs1, [%rd1+24];
	setp.eq.s16 	%p2, %rs1, 0;
	@%p2 bra 	$L__BB0_9;
	cvta.to.global.u64 	%rd8, %rd5;
	ld.global.u32 	%r6, [%rd1+16];
	ld.global.u32 	%r7, [%rd1+20];
	neg.f32 	%f10, %f8;
	div.rn.f32 	%f11, %f10, %f9;
	fma.rn.f32 	%f12, %f11, 0f3BBB989D, 0f3F000000;
	cvt.sat.f32.f32 	%f13, %f12;
	mov.f32 	%f14, 0f4B400001;
	mov.f32 	%f15, 0f437C0000;
	fma.rm.f32 	%f16, %f13, %f15, %f14;
	add.f32 	%f17, %f16, 0fCB40007F;
	neg.f32 	%f18, %f17;
	fma.rn.f32 	%f19, %f11, 0f3FB8AA3B, %f18;
	fma.rn.f32 	%f20, %f11, 0f32A57060, %f19;
	mov.b32 	%r8, %f16;
	shl.b32 	%r9, %r8, 23;
	mov.b32 	%f21, %r9;
	ex2.approx.ftz.f32 	%f22, %f20;
	mul.f32 	%f23, %f22, %f21;
	ld.global.f32 	%f24, [%rd1+4];
	mul.f32 	%f60, %f24, %f23;
	st.global.f32 	[%rd1+4], %f60;
	mul.wide.s32 	%rd9, %r7, 20;
	add.s64 	%rd10, %rd8, %rd9;
	add.s64 	%rd2, %rd10, 4;
	ld.global.f32 	%f25, [%rd10+4];
	mul.wide.s32 	%rd11, %r6, 20;
	add.s64 	%rd12, %rd8, %rd11;
	add.s64 	%rd3, %rd12, 4;
	ld.global.f32 	%f26, [%rd12+4];
	sub.f32 	%f2, %f25, %f26;
	abs.f32 	%f27, %f2;
	setp.geu.f32 	%p3, %f27, 0f42480000;
	@%p3 bra 	$L__BB0_8;
	setp.leu.f32 	%p4, %f2, 0f00000000;
	setp.geu.f32 	%p5, %f2, 0f41A00000;
	or.pred  	%p6, %p4, %p5;
	@%p6 bra 	$L__BB0_5;
	div.rn.f32 	%f42, %f2, 0fC1200000;
	fma.rn.f32 	%f43, %f42, 0f3BBB989D, 0f3F000000;
	cvt.sat.f32.f32 	%f44, %f43;
	mov.f32 	%f45, 0f4B400001;
	mov.f32 	%f46, 0f437C0000;
	fma.rm.f32 	%f47, %f44, %f46, %f45;
	add.f32 	%f48, %f47, 0fCB40007F;
	neg.f32 	%f49, %f48;
	fma.rn.f32 	%f50, %f42, 0f3FB8AA3B, %f49;
	fma.rn.f32 	%f51, %f42, 0f32A57060, %f50;
	mov.b32 	%r12, %f47;
	shl.b32 	%r13, %r12, 23;
	mov.b32 	%f52, %r13;
	ex2.approx.ftz.f32 	%f53, %f51;
	mul.f32 	%f54, %f53, %f52;
	mul.f32 	%f59, %f54, 0f3F000000;
	bra.uni 	$L__BB0_7;
$L__BB0_5:
	setp.geu.f32 	%p7, %f2, 0f00000000;
	setp.leu.f32 	%p8, %f2, 0fC1A00000;
	mov.f32 	%f59, 0f00000000;
	or.pred  	%p9, %p7, %p8;
	@%p9 bra 	$L__BB0_7;
	div.rn.f32 	%f29, %f2, 0f41200000;
	fma.rn.f32 	%f30, %f29, 0f3BBB989D, 0f3F000000;
	cvt.sat.f32.f32 	%f31, %f30;
	mov.f32 	%f32, 0f4B400001;
	mov.f32 	%f33, 0f437C0000;
	fma.rm.f32 	%f34, %f31, %f33, %f32;
	add.f32 	%f35, %f34, 0fCB40007F;
	neg.f32 	%f36, %f35;
	fma.rn.f32 	%f37, %f29, 0f3FB8AA3B, %f36;
	fma.rn.f32 	%f38, %f29, 0f32A57060, %f37;
	mov.b32 	%r10, %f34;
	shl.b32 	%r11, %r10, 23;
	mov.b32 	%f39, %r11;
	ex2.approx.ftz.f32 	%f40, %f38;
	mul.f32 	%f41, %f40, %f39;
	mul.f32 	%f59, %f41, 0fBE99999A;
$L__BB0_7:
	add.f32 	%f60, %f59, %f60;
	st.global.f32 	[%rd1+4], %f60;
	ld.global.f32 	%f55, [%rd3];
	st.global.f32 	[%rd1+8], %f55;
	ld.global.f32 	%f56, [%rd2];
	st.global.f32 	[%rd1+12], %f56;
$L__BB0_8:
	min.f32 	%f57, %f60, 0f3F800000;
	max.f32 	%f58, %f57, 0fBF800000;
	st.global.f32 	[%rd1+4], %f58;
$L__BB0_9:
	ret;

}
	// .globl	_Z34applyRewardModulatedLearningKernelP15EnhancedSynapseifff
.visible .entry _Z34applyRewardModulatedLearningKernelP15EnhancedSynapseifff(
	.param .u64 .ptr .align 1 _Z34applyRewardModulatedLearningKernelP15EnhancedSynapseifff_param_0,
	.param .u32 _Z34applyRewardModulatedLearningKernelP15EnhancedSynapseifff_param_1,
	.param .f32 _Z34applyRewardModulatedLearningKernelP15EnhancedSynapseifff_param_2,
	.param .f32 _Z34applyRewardModulatedLearningKernelP15EnhancedSynapseifff_param_3,
	.param .f32 _Z34applyRewardModulatedLearningKernelP15EnhancedSynapseifff_param_4
)
{
	.reg .pred 	%p<3>;
	.reg .b16 	%rs<2>;
	.reg .b32 	%r<6>;
	.reg .b32 	%f<14>;
	.reg .b64 	%rd<5>;

	ld.param.u64 	%rd2, [_Z34applyRewardModulatedLearningKernelP15EnhancedSynapseifff_param_0];
	ld.param.u32 	%r2, [_Z34applyRewardModulatedLearningKernelP15EnhancedSynapseifff_param_1];
	ld.param.f32 	%f1, [_Z34applyRewardModulatedLearningKernelP15EnhancedSynapseifff_param_2];
	ld.param.f32 	%f2, [_Z34applyRewardModulatedLearningKernelP15EnhancedSynapseifff_param_3];
	ld.param.f32 	%f3, [_Z34applyRewardModulatedLearningKernelP15EnhancedSynapseifff_param_4];
	mov.u32 	%r3, %ctaid.x;
	mov.u32 	%r4, %ntid.x;
	mov.u32 	%r5, %tid.x;
	mad.lo.s32 	%r1, %r3, %r4, %r5;
	setp.ge.s32 	%p1, %r1, %r2;
	@%p1 bra 	$L__BB1_3;
	cvta.to.global.u64 	%rd3, %rd2;
	mul.wide.s32 	%rd4, %r1, 28;
	add.s64 	%rd1, %rd3, %rd4;
	ld.global.u8 	%rs1, [%rd1+24];
	setp.eq.s16 	%p2, %rs1, 0;
	@%p2 bra 	$L__BB1_3;
	mul.f32 	%f4, %f1, %f2;
	ld.global.f32 	%f5, [%rd1+4];
	ld.global.f32 	%f6, [%rd1];
	fma.rn.f32 	%f7, %f4, %f5, %f6;
	mov.f32 	%f8, 0f3F800000;
	sub.f32 	%f9, %f8, %f3;
	mul.f32 	%f10, %f9, %f7;
	min.f32 	%f11, %f10, 0f40000000;
	max.f32 	%f12, %f11, 0f00000000;
	st.global.f32 	[%rd1], %f12;
	mul.f32 	%f13, %f5, 0f3F666666;
	st.global.f32 	[%rd1+4], %f13;
$L__BB1_3:
	ret;

}
	// .globl	_Z26updateNeuralActivityKernelP14EnhancedNeuroniff
.visible .entry _Z26updateNeuralActivityKernelP14EnhancedNeuroniff(
	.param .u64 .ptr .align 1 _Z26updateNeuralActivityKernelP14EnhancedNeuroniff_param_0,
	.param .u32 _Z26updateNeuralActivityKernelP14EnhancedNeuroniff_param_1,
	.param .f32 _Z26updateNeuralActivityKernelP14EnhancedNeuroniff_param_2,
	.param .f32 _Z26updateNeuralActivityKernelP14EnhancedNeuroniff_param_3
)
{
	.reg .pred 	%p<3>;
	.reg .b16 	%rs<2>;
	.reg .b32 	%r<8>;
	.reg .b32 	%f<23>;
	.reg .b64 	%rd<5>;

	ld.param.u64 	%rd2, [_Z26updateNeuralActivityKernelP14EnhancedNeuroniff_param_0];
	ld.param.u32 	%r2, [_Z26updateNeuralActivityKernelP14EnhancedNeuroniff_param_1];
	ld.param.f32 	%f2, [_Z26updateNeuralActivityKernelP14EnhancedNeuroniff_param_2];
	ld.param.f32 	%f3, [_Z26updateNeuralActivityKernelP14EnhancedNeuroniff_param_3];
	mov.u32 	%r3, %ctaid.x;
	mov.u32 	%r4, %ntid.x;
	mov.u32 	%r5, %tid.x;
	mad.lo.s32 	%r1, %r3, %r4, %r5;
	setp.ge.s32 	%p1, %r1, %r2;
	@%p1 bra 	$L__BB2_3;
	cvta.to.global.u64 	%rd3, %rd2;
	mul.wide.s32 	%rd4, %r1, 20;
	add.s64 	%rd1, %rd3, %rd4;
	neg.f32 	%f4, %f2;
	div.rn.f32 	%f5, %f4, %f3;
	fma.rn.f32 	%f6, %f5, 0f3BBB989D, 0f3F000000;
	cvt.sat.f32.f32 	%f7, %f6;
	mov.f32 	%f8, 0f4B400001;
	mov.f32 	%f9, 0f437C0000;
	fma.rm.f32 	%f10, %f7, %f9, %f8;
	add.f32 	%f11, %f10, 0fCB40007F;
	neg.f32 	%f12, %f11;
	fma.rn.f32 	%f13, %f5, 0f3FB8AA3B, %f12;
	fma.rn.f32 	%f14, %f5, 0f32A57060, %f13;
	mov.b32 	%r6, %f10;
	shl.b32 	%r7, %r6, 23;
	mov.b32 	%f15, %r7;
	ex2.approx.ftz.f32 	%f16, %f14;
	mul.f32 	%f17, %f16, %f15;
	ld.global.f32 	%f18, [%rd1+16];
	mul.f32 	%f1, %f18, %f17;
	st.global.f32 	[%rd1+16], %f1;
	ld.global.u8 	%rs1, [%rd1+12];
	setp.eq.s16 	%p2, %rs1, 0;
	@%p2 bra 	$L__BB2_3;
	add.f32 	%f19, %f1, 0f3F800000;
	st.global.f32 	[%rd1+16], %f19;
	ld.global.f32 	%f20, [%rd1+8];
	add.f32 	%f21, %f20, 0f3F800000;
	st.global.f32 	[%rd1+8], %f21;
	ld.global.f32 	%f22, [d_current_time];
	st.global.f32 	[%rd1+4], %f22;
$L__BB2_3:
	ret;

}
	// .globl	_Z23identifyPruningSynapsesP15EnhancedSynapsePiiff
.visible .entry _Z23identifyPruningSynapsesP15EnhancedSynapsePiiff(
	.param .u64 .ptr .align 1 _Z23identifyPruningSynapsesP15EnhancedSynapsePiiff_param_0,
	.param .u64 .ptr .align 1 _Z23identifyPruningSynapsesP15EnhancedSynapsePiiff_param_1,
	.param .u32 _Z23identifyPruningSynapsesP15EnhancedSynapsePiiff_param_2,
	.param .f32 _Z23identifyPruningSynapsesP15EnhancedSynapsePiiff_param_3,
	.param .f32 _Z23identifyPruningSynapsesP15EnhancedSynapsePiiff_param_4
)
{
	.reg .pred 	%p<8>;
	.reg .b16 	%rs<2>;
	.reg .b32 	%r<8>;
	.reg .b32 	%f<13>;
	.reg .b64 	%rd<9>;

	ld.param.u64 	%rd3, [_Z23identifyPruningSynapsesP15EnhancedSynapsePiiff_param_0];
	ld.param.u64 	%rd4, [_Z23identifyPruningSynapsesP15EnhancedSynapsePiiff_param_1];
	ld.param.u32 	%r2, [_Z23identifyPruningSynapsesP15EnhancedSynapsePiiff_param_2];
	ld.param.f32 	%f1, [_Z23identifyPruningSynapsesP15EnhancedSynapsePiiff_param_3];
	ld.param.f32 	%f2, [_Z23identifyPruningSynapsesP15EnhancedSynapsePiiff_param_4];
	mov.u32 	%r3, %ctaid.x;
	mov.u32 	%r4, %ntid.x;
	mov.u32 	%r5, %tid.x;
	mad.lo.s32 	%r1, %r3, %r4, %r5;
	setp.ge.s32 	%p1, %r1, %r2;
	@%p1 bra 	$L__BB3_4;
	cvta.to.global.u64 	%rd5, %rd4;
	cvta.to.global.u64 	%rd6, %rd3;
	mul.wide.s32 	%rd7, %r1, 28;
	add.s64 	%rd1, %rd6, %rd7;
	mul.wide.s32 	%rd8, %r1, 4;
	add.s64 	%rd2, %rd5, %rd8;
	mov.b32 	%r6, 0;
	st.global.u32 	[%rd2], %r6;
	ld.global.u8 	%rs1, [%rd1+24];
	setp.eq.s16 	%p2, %rs1, 0;
	@%p2 bra 	$L__BB3_4;
	ld.global.f32 	%f3, [d_current_time];
	ld.global.f32 	%f4, [%rd1+8];
	ld.global.f32 	%f5, [%rd1+12];
	max.f32 	%f6, %f4, %f5;
	sub.f32 	%f7, %f3, %f6;
	ld.global.f32 	%f9, [%rd1];
	setp.geu.f32 	%p3, %f9, %f1;
	setp.leu.f32 	%p4, %f7, %f2;
	ld.global.f32 	%f10, [%rd1+4];
	abs.f32 	%f11, %f10;
	setp.geu.f32 	%p5, %f11, 0f3C23D70A;
	or.pred  	%p6, %p3, %p5;
	or.pred  	%p7, %p6, %p4;
	@%p7 bra 	$L__BB3_4;
	mov.b32 	%r7, 1;
	st.global.u32 	[%rd2], %r7;
$L__BB3_4:
	ret;

}
	// .globl	_Z23createNewSynapsesKernelP15EnhancedSynapseP14EnhancedNeuronPiiifj
.visible .entry _Z23createNewSynapsesKernelP15EnhancedSynapseP14EnhancedNeuronPiiifj(
	.param .u64 .ptr .align 1 _Z23createNewSynapsesKernelP15EnhancedSynapseP14EnhancedNeuronPiiifj_param_0,
	.param .u64 .ptr .align 1 _Z23createNewSynapsesKernelP15EnhancedSynapseP14EnhancedNeuronPiiifj_param_1,
	.param .u64 .ptr .align 1 _Z23createNewSynapsesKernelP15EnhancedSynapseP14EnhancedNeuronPiiifj_param_2,
	.param .u32 _Z23createNewSynapsesKernelP15EnhancedSynapseP14EnhancedNeuronPiiifj_param_3,
	.param .u32 _Z23createNewSynapsesKernelP15EnhancedSynapseP14EnhancedNeuronPiiifj_param_4,
	.param .f32 _Z23createNewSynapsesKernelP15EnhancedSynapseP14EnhancedNeuronPiiifj_param_5,
	.param .u32 _Z23createNewSynapsesKernelP15EnhancedSynapseP14EnhancedNeuronPiiifj_param_6
)
{
	.reg .pred 	%p<4>;
	.reg .b16 	%rs<2>;
	.reg .b32 	%r<19>;
	.reg .b32 	%f<2>;
	.reg .b64 	%rd<9>;

	ld.param.u64 	%rd1, [_Z23createNewSynapsesKernelP15EnhancedSynapseP14EnhancedNeuronPiiifj_param_0];
	ld.param.u64 	%rd2, [_Z23createNewSynapsesKernelP15EnhancedSynapseP14EnhancedNeuronPiiifj_param_2];
	ld.param.u32 	%r5, [_Z23createNewSynapsesKernelP15EnhancedSynapseP14EnhancedNeuronPiiifj_param_3];
	ld.param.u32 	%r3, [_Z23createNewSynapsesKernelP15EnhancedSynapseP14EnhancedNeuronPiiifj_param_4];
	ld.param.f32 	%f1, [_Z23createNewSynapsesKernelP15EnhancedSynapseP14EnhancedNeuronPiiifj_param_5];
	ld.param.u32 	%r4, [_Z23createNewSynapsesKernelP15EnhancedSynapseP14EnhancedNeuronPiiifj_param_6];
	mov.u32 	%r6, %ctaid.x;
	mov.u32 	%r7, %ntid.x;
	mov.u32 	%r8, %tid.x;
	mad.lo.s32 	%r1, %r6, %r7, %r8;
	setp.ge.s32 	%p1, %r1, %r5;
	@%p1 bra 	$L__BB4_3;
	cvta.to.global.u64 	%rd3, %rd2;
	mul.wide.s32 	%rd4, %r1, 4;
	add.s64 	%rd5, %rd3, %rd4;
	ld.global.u32 	%r2, [%rd5];
	setp.ge.s32 	%p2, %r2, %r3;
	@%p2 bra 	$L__BB4_3;
	cvta.to.global.u64 	%rd6, %rd1;
	mul.wide.s32 	%rd7, %r2, 28;
	add.s64 	%rd8, %rd6, %rd7;
	add.s32 	%r9, %r4, %r1;
	mul.lo.s32 	%r10, %r9, 1664525;
	add.s32 	%r11, %r10, 1013904223;
	and.b32  	%r12, %r11, 1023;
	st.global.u32 	[%rd8+16], %r12;
	mad.lo.s32 	%r13, %r9, 873875625, -276226766;
	and.b32  	%r14, %r13, 1023;
	setp.eq.s32 	%p3, %r12, %r14;
	add.s32 	%r15, %r10, 864;
	and.b32  	%r16, %r15, 1023;
	selp.b32 	%r17, %r16, %r14, %p3;
	st.global.u32 	[%rd8+20], %r17;
	st.global.f32 	[%rd8], %f1;
	mov.b32 	%r18, 0;
	st.global.u32 	[%rd8+4], %r18;
	st.global.u32 	[%rd8+8], %r18;
	st.global.u32 	[%rd8+12], %r18;
	mov.b16 	%rs1, 1;
	st.global.u8 	[%rd8+24], %rs1;
$L__BB4_3:
	ret;

}


// ===== COMPILED SASS (sm_100) =====

	.target	sm_100

	.elftype	@"ET_EXEC"


//--------------------- .note.nv.tkinfo           --------------------------
	.section	.note.nv.tkinfo,"",@"SHT_NOTE"
	.sectionflags	@"SHF_NOTE_NV_TKINFO"
	.tkinfo
        /*0018*/ 	.word	0x00000002
        /*0030*/ 	.string	""
        /*0030*/ 	.string	"ptxas"
        /*0030*/ 	.string	"Cuda compilation tools, release 13.0, V13.0.88"
        /*0030*/ 	.string	"Build cuda_13.0.r13.0/compiler.36424714_0"
        /*0030*/ 	.string	"-arch sm_100 -m 64 "



//--------------------- .note.nv.cuinfo           --------------------------
	.section	.note.nv.cuinfo,"",@"SHT_NOTE"
	.sectionflags	@"SHF_NOTE_NV_CUINFO"
        /*0018*/ 	.short	0x0002
        /*001a*/ 	.short	0x0064
        /*001c*/ 	.short	0x0082
	.zero		2


//--------------------- .nv.info                  --------------------------
	.section	.nv.info,"",@"SHT_CUDA_INFO"
	.align	4


	//----- nvinfo : EIATTR_REGCOUNT
	.align		4
        /*0000*/ 	.byte	0x04, 0x2f
        /*0002*/ 	.short	(.L_5 - .L_4)
	.align		4
.L_4:
        /*0004*/ 	.word	index@(_Z29updateEligibilityTracesKernelP15EnhancedSynapseP14EnhancedNeuroniff)
        /*0008*/ 	.word	0x00000015


	//----- nvinfo : EIATTR_FRAME_SIZE
	.align		4
.L_5:
        /*000c*/ 	.byte	0x04, 0x11
        /*000e*/ 	.short	(.L_7 - .L_6)
	.align		4
.L_6:
        /*0010*/ 	.word	index@($__internal_1_$__cuda_sm3x_div_rn_noftz_f32_slowpath)
        /*0014*/ 	.word	0x00000000


	//----- nvinfo : EIATTR_FRAME_SIZE
	.align		4
.L_7:
        /*0018*/ 	.byte	0x04, 0x11
        /*001a*/ 	.short	(.L_9 - .L_8)
	.align		4
.L_8:
        /*001c*/ 	.word	index@(_Z29updateEligibilityTracesKernelP15EnhancedSynapseP14EnhancedNeuroniff)
        /*0020*/ 	.word	0x00000000


	//----- nvinfo : EIATTR_REGCOUNT
	.align		4
.L_9:
        /*0024*/ 	.byte	0x04, 0x2f
        /*0026*/ 	.short	(.L_11 - .L_10)
	.align		4
.L_10:
        /*0028*/ 	.word	index@(_Z34applyRewardModulatedLearningKernelP15EnhancedSynapseifff)
        /*002c*/ 	.word	0x0000000c


	//----- nvinfo : EIATTR_FRAME_SIZE
	.align		4
.L_11:
        /*0030*/ 	.byte	0x04, 0x11
        /*0032*/ 	.short	(.L_13 - .L_12)
	.align		4
.L_12:
        /*0034*/ 	.word	index@(_Z34applyRewardModulatedLearningKernelP15EnhancedSynapseifff)
        /*0038*/ 	.word	0x00000000


	//----- nvinfo : EIATTR_REGCOUNT
	.align		4
.L_13:
        /*003c*/ 	.byte	0x04, 0x2f
        /*003e*/ 	.short	(.L_15 - .L_14)
	.align		4
.L_14:
        /*0040*/ 	.word	index@(_Z26updateNeuralActivityKernelP14EnhancedNeuroniff)
        /*0044*/ 	.word	0x00000011


	//----- nvinfo : EIATTR_FRAME_SIZE
	.align		4
.L_15:
        /*0048*/ 	.byte	0x04, 0x11
        /*004a*/ 	.short	(.L_17 - .L_16)
	.align		4
.L_16:
        /*004c*/ 	.word	index@($__internal_0_$__cuda_sm3x_div_rn_noftz_f32_slowpath)
        /*0050*/ 	.word	0x00000000


	//----- nvinfo : EIATTR_FRAME_SIZE
	.align		4
.L_17:
        /*0054*/ 	.byte	0x04, 0x11
        /*0056*/ 	.short	(.L_19 - .L_18)
	.align		4
.L_18:
        /*0058*/ 	.word	index@(_Z26updateNeuralActivityKernelP14EnhancedNeuroniff)
        /*005c*/ 	.word	0x00000000


	//----- nvinfo : EIATTR_REGCOUNT
	.align		4
.L_19:
        /*0060*/ 	.byte	0x04, 0x2f
        /*0062*/ 	.short	(.L_21 - .L_20)
	.align		4
.L_20:
        /*0064*/ 	.word	index@(_Z23identifyPruningSynapsesP15EnhancedSynapsePiiff)
        /*0068*/ 	.word	0x0000000d


	//----- nvinfo : EIATTR_FRAME_SIZE
	.align		4
.L_21:
        /*006c*/ 	.byte	0x04, 0x11
        /*006e*/ 	.short	(.L_23 - .L_22)
	.align		4
.L_22:
        /*0070*/ 	.word	index@(_Z23identifyPruningSynapsesP15EnhancedSynapsePiiff)
        /*0074*/ 	.word	0x00000000


	//----- nvinfo : EIATTR_REGCOUNT
	.align		4
.L_23:
        /*0078*/ 	.byte	0x04, 0x2f
        /*007a*/ 	.short	(.L_25 - .L_24)
	.align		4
.L_24:
        /*007c*/ 	.word	index@(_Z23createNewSynapsesKernelP15EnhancedSynapseP14EnhancedNeuronPiiifj)
        /*0080*/ 	.word	0x0000000b


	//----- nvinfo : EIATTR_FRAME_SIZE
	.align		4
.L_25:
        /*0084*/ 	.byte	0x04, 0x11
        /*0086*/ 	.short	(.L_27 - .L_26)
	.align		4
.L_26:
        /*0088*/ 	.word	index@(_Z23createNewSynapsesKernelP15EnhancedSynapseP14EnhancedNeuronPiiifj)
        /*008c*/ 	.word	0x00000000


	//----- nvinfo : EIATTR_MIN_STACK_SIZE
	.align		4
.L_27:
        /*0090*/ 	.byte	0x04, 0x12
        /*0092*/ 	.short	(.L_29 - .L_28)
	.align		4
.L_28:
        /*0094*/ 	.word	index@(_Z23createNewSynapsesKernelP15EnhancedSynapseP14EnhancedNeuronPiiifj)
        /*0098*/ 	.word	0x00000000


	//----- nvinfo : EIATTR_MIN_STACK_SIZE
	.align		4
.L_29:
        /*009c*/ 	.byte	0x04, 0x12
        /*009e*/ 	.short	(.L_31 - .L_30)
	.align		4
.L_30:
        /*00a0*/ 	.word	index@(_Z23identifyPruningSynapsesP15EnhancedSynapsePiiff)
        /*00a4*/ 	.word	0x00000000


	//----- nvinfo : EIATTR_MIN_STACK_SIZE
	.align		4
.L_31:
        /*00a8*/ 	.byte	0x04, 0x12
        /*00aa*/ 	.short	(.L_33 - .L_32)
	.align		4
.L_32:
        /*00ac*/ 	.word	index@(_Z26updateNeuralActivityKernelP14EnhancedNeuroniff)
        /*00b0*/ 	.word	0x00000000


	//----- nvinfo : EIATTR_MIN_STACK_SIZE
	.align		4
.L_33:
        /*00b4*/ 	.byte	0x04, 0x12
        /*00b6*/ 	.short	(.L_35 - .L_34)
	.align		4
.L_34:
        /*00b8*/ 	.word	index@(_Z34applyRewardModulatedLearningKernelP15EnhancedSynapseifff)
        /*00bc*/ 	.word	0x00000000


	//----- nvinfo : EIATTR_MIN_STACK_SIZE
	.align		4
.L_35:
        /*00c0*/ 	.byte	0x04, 0x12
        /*00c2*/ 	.short	(.L_37 - .L_36)
	.align		4
.L_36:
        /*00c4*/ 	.word	index@(_Z29updateEligibilityTracesKernelP15EnhancedSynapseP14EnhancedNeuroniff)
        /*00c8*/ 	.word	0x00000000
.L_37:


//--------------------- .nv.compat                --------------------------
	.section	.nv.compat,"",@"SHT_CUDA_COMPAT_INFO"
	.align	4
        /*0000*/ 	.byte	0x02, 0x09, 0x00, 0x00, 0x02, 0x02, 0x01, 0x00, 0x02, 0x05, 0x05, 0x00, 0x03, 0x07, 0x01, 0x01
        /*0010*/ 	.byte	0x02, 0x03, 0x00, 0x00, 0x02, 0x06, 0x01, 0x00, 0x04, 0x0b, 0x08, 0x00, 0x01, 0x00, 0x00, 0x00
        /*0020*/ 	.byte	0x00, 0x00, 0x00, 0x00


//--------------------- .nv.info._Z23createNewSynapsesKernelP15EnhancedSynapseP14EnhancedNeuronPiiifj --------------------------
	.section	.nv.info._Z23createNewSynapsesKernelP15EnhancedSynapseP14EnhancedNeuronPiiifj,"",@"SHT_CUDA_INFO"
	.sectionflags	@""
	.align	4


	//----- nvinfo : EIATTR_CUDA_API_VERSION
	.align		4
        /*0000*/ 	.byte	0x04, 0x37
        /*0002*/ 	.short	(.L_39 - .L_38)
.L_38:
        /*0004*/ 	.word	0x00000082


	//----- nvinfo : EIATTR_KPARAM_INFO
	.align		4
.L_39:
        /*0008*/ 	.byte	0x04, 0x17
        /*000a*/ 	.short	(.L_41 - .L_40)
.L_40:
        /*000c*/ 	.word	0x00000000
        /*0010*/ 	.short	0x0006
        /*0012*/ 	.short	0x0024
        /*0014*/ 	.byte	0x00, 0xf0, 0x11, 0x00


	//----- nvinfo : EIATTR_KPARAM_INFO
	.align		4
.L_41:
        /*0018*/ 	.byte	0x04, 0x17
        /*001a*/ 	.short	(.L_43 - .L_42)
.L_42:
        /*001c*/ 	.word	0x00000000
        /*0020*/ 	.short	0x0005
        /*0022*/ 	.short	0x0020
        /*0024*/ 	.byte	0x00, 0xf0, 0x11, 0x00


	//----- nvinfo : EIATTR_KPARAM_INFO
	.align		4
.L_43:
        /*0028*/ 	.byte	0x04, 0x17
        /*002a*/ 	.short	(.L_45 - .L_44)
.L_44:
        /*002c*/ 	.word	0x00000000
        /*0030*/ 	.short	0x0004
        /*0032*/ 	.short	0x001c
        /*0034*/ 	.byte	0x00, 0xf0, 0x11, 0x00


	//----- nvinfo : EIATTR_KPARAM_INFO
	.align		4
.L_45:
        /*0038*/ 	.byte	0x04, 0x17
        /*003a*/ 	.short	(.L_47 - .L_46)
.L_46:
        /*003c*/ 	.word	0x00000000
        /*0040*/ 	.short	0x0003
        /*0042*/ 	.short	0x0018
        /*0044*/ 	.byte	0x00, 0xf0, 0x11, 0x00


	//----- nvinfo : EIATTR_KPARAM_INFO
	.align		4
.L_47:
        /*0048*/ 	.byte	0x04, 0x17
        /*004a*/ 	.short	(.L_49 - .L_48)
.L_48:
        /*004c*/ 	.word	0x00000000
        /*0050*/ 	.short	0x0002
        /*0052*/ 	.short	0x0010
        /*0054*/ 	.byte	0x00, 0xf5, 0x21, 0x00


	//----- nvinfo : EIATTR_KPARAM_INFO
	.align		4
.L_49:
        /*0058*/ 	.byte	0x04, 0x17
        /*005a*/ 	.short	(.L_51 - .L_50)
.L_50:
        /*005c*/ 	.word	0x00000000
        /*0060*/ 	.short	0x0001
        /*0062*/ 	.short	0x0008
        /*0064*/ 	.byte	0x00, 0xf5, 0x21, 0x00


	//----- nvinfo : EIATTR_KPARAM_INFO
	.align		4
.L_51:
        /*0068*/ 	.byte	0x04, 0x17
        /*006a*/ 	.short	(.L_53 - .L_52)
.L_52:
        /*006c*/ 	.word	0x00000000
        /*0070*/ 	.short	0x0000
        /*0072*/ 	.short	0x0000
        /*0074*/ 	.byte	0x00, 0xf5, 0x21, 0x00


	//----- nvinfo : EIATTR_SPARSE_MMA_MASK
	.align		4
.L_53:
        /*0078*/ 	.byte	0x03, 0x50
        /*007a*/ 	.short	0x0000


	//----- nvinfo : EIATTR_MAXREG_COUNT
	.align		4
        /*007c*/ 	.byte	0x03, 0x1b
        /*007e*/ 	.short	0x00ff


	//----- nvinfo : EIATTR_MERCURY_ISA_VERSION
	.align		4
        /*0080*/ 	.byte	0x03, 0x5f
        /*0082*/ 	.short	0x0101


	//----- nvinfo : EIATTR_VRC_CTA_INIT_COUNT
	.align		4
        /*0084*/ 	.byte	0x02, 0x4a
	.zero		1
	.zero		1


	//----- nvinfo : EIATTR_EXIT_INSTR_OFFSETS
	.align		4
        /*0088*/ 	.byte	0x04, 0x1c
        /*008a*/ 	.short	(.L_55 - .L_54)


	//   ....[0]....
.L_54:
        /*008c*/ 	.word	0x00000070


	//   ....[1]....
        /*0090*/ 	.word	0x000000e0


	//   ....[2]....
        /*0094*/ 	.word	0x00000250


	//----- nvinfo : EIATTR_CBANK_PARAM_SIZE
	.align		4
.L_55:
        /*0098*/ 	.byte	0x03, 0x19
        /*009a*/ 	.short	0x0028


	//----- nvinfo : EIATTR_PARAM_CBANK
	.align		4
        /*009c*/ 	.byte	0x04, 0x0a
        /*009e*/ 	.short	(.L_57 - .L_56)
	.align		4
.L_56:
        /*00a0*/ 	.word	index@(.nv.constant0._Z23createNewSynapsesKernelP15EnhancedSynapseP14EnhancedNeuronPiiifj)
        /*00a4*/ 	.short	0x0380
        /*00a6*/ 	.short	0x0028


	//----- nvinfo : EIATTR_SW_WAR
	.align		4
.L_57:
        /*00a8*/ 	.byte	0x04, 0x36
        /*00aa*/ 	.short	(.L_59 - .L_58)
.L_58:
        /*00ac*/ 	.word	0x00000008
.L_59:


//--------------------- .nv.info._Z23identifyPruningSynapsesP15EnhancedSynapsePiiff --------------------------
	.section	.nv.info._Z23identifyPruningSynapsesP15EnhancedSynapsePiiff,"",@"SHT_CUDA_INFO"
	.sectionflags	@""
	.align	4


	//----- nvinfo : EIATTR_CUDA_API_VERSION
	.align		4
        /*0000*/ 	.byte	0x04, 0x37
        /*0002*/ 	.short	(.L_61 - .L_60)
.L_60:
        /*0004*/ 	.word	0x00000082


	//----- nvinfo : EIATTR_KPARAM_INFO
	.align		4
.L_61:
        /*0008*/ 	.byte	0x04, 0x17
        /*000a*/ 	.short	(.L_63 - .L_62)
.L_62:
        /*000c*/ 	.word	0x00000000
        /*0010*/ 	.short	0x0004
        /*0012*/ 	.short	0x0018
        /*0014*/ 	.byte	0x00, 0xf0, 0x11, 0x00


	//----- nvinfo : EIATTR_KPARAM_INFO
	.align		4
.L_63:
        /*0018*/ 	.byte	0x04, 0x17
        /*001a*/ 	.short	(.L_65 - .L_64)
.L_64:
        /*001c*/ 	.word	0x00000000
        /*0020*/ 	.short	0x0003
        /*0022*/ 	.short	0x0014
        /*0024*/ 	.byte	0x00, 0xf0, 0x11, 0x00


	//----- nvinfo : EIATTR_KPARAM_INFO
	.align		4
.L_65:
        /*0028*/ 	.byte	0x04, 0x17
        /*002a*/ 	.short	(.L_67 - .L_66)
.L_66:
        /*002c*/ 	.word	0x00000000
        /*0030*/ 	.short	0x0002
        /*0032*/ 	.short	0x0010
        /*0034*/ 	.byte	0x00, 0xf0, 0x11, 0x00


	//----- nvinfo : EIATTR_KPARAM_INFO
	.align		4
.L_67:
        /*0038*/ 	.byte	0x04, 0x17
        /*003a*/ 	.short	(.L_69 - .L_68)
.L_68:
        /*003c*/ 	.word	0x00000000
        /*0040*/ 	.short	0x0001
        /*0042*/ 	.short	0x0008
        /*0044*/ 	.byte	0x00, 0xf5, 0x21, 0x00


	//----- nvinfo : EIATTR_KPARAM_INFO
	.align		4
.L_69:
        /*0048*/ 	.byte	0x04, 0x17
        /*004a*/ 	.short	(.L_71 - .L_70)
.L_70:
        /*004c*/ 	.word	0x00000000
        /*0050*/ 	.short	0x0000
        /*0052*/ 	.short	0x0000
        /*0054*/ 	.byte	0x00, 0xf5, 0x21, 0x00


	//----- nvinfo : EIATTR_SPARSE_MMA_MASK
	.align		4
.L_71:
        /*0058*/ 	.byte	0x03, 0x50
        /*005a*/ 	.short	0x0000


	//----- nvinfo : EIATTR_MAXREG_COUNT
	.align		4
        /*005c*/ 	.byte	0x03, 0x1b
        /*005e*/ 	.short	0x00ff


	//----- nvinfo : EIATTR_MERCURY_ISA_VERSION
	.align		4
        /*0060*/ 	.byte	0x03, 0x5f
        /*0062*/ 	.short	0x0101


	//----- nvinfo : EIATTR_VRC_CTA_INIT_COUNT
	.align		4
        /*0064*/ 	.byte	0x02, 0x4a
	.zero		1
	.zero		1


	//----- nvinfo : EIATTR_EXIT_INSTR_OFFSETS
	.align		4
        /*0068*/ 	.byte	0x04, 0x1c
        /*006a*/ 	.short	(.L_73 - .L_72)


	//   ....[0]....
.L_72:
        /*006c*/ 	.word	0x00000070


	//   ....[1]....
        /*0070*/ 	.word	0x00000100


	//   ....[2]....
        /*0074*/ 	.word	0x000001e0


	//   ....[3]....
        /*0078*/ 	.word	0x00000210


	//----- nvinfo : EIATTR_CBANK_PARAM_SIZE
	.align		4
.L_73:
        /*007c*/ 	.byte	0x03, 0x19
        /*007e*/ 	.short	0x001c


	//----- nvinfo : EIATTR_PARAM_CBANK
	.align		4
        /*0080*/ 	.byte	0x04, 0x0a
        /*0082*/ 	.short	(.L_75 - .L_74)
	.align		4
.L_74:
        /*0084*/ 	.word	index@(.nv.constant0._Z23identifyPruningSynapsesP15EnhancedSynapsePiiff)
        /*0088*/ 	.short	0x0380
        /*008a*/ 	.short	0x001c


	//----- nvinfo : EIATTR_SW_WAR
	.align		4
.L_75:
        /*008c*/ 	.byte	0x04, 0x36
        /*008e*/ 	.short	(.L_77 - .L_76)
.L_76:
        /*0090*/ 	.word	0x00000008
.L_77:


//--------------------- .nv.info._Z26updateNeuralActivityKernelP14EnhancedNeuroniff --------------------------
	.section	.nv.info._Z26updateNeuralActivityKernelP14EnhancedNeuroniff,"",@"SHT_CUDA_INFO"
	.sectionflags	@""
	.align	4


	//----- nvinfo : EIATTR_CUDA_API_VERSION
	.align		4
        /*0000*/ 	.byte	0x04, 0x37
        /*0002*/ 	.short	(.L_79 - .L_78)
.L_78:
        /*0004*/ 	.word	0x00000082


	//----- nvinfo : EIATTR_KPARAM_INFO
	.align		4
.L_79:
        /*0008*/ 	.byte	0x04, 0x17
        /*000a*/ 	.short	(.L_81 - .L_80)
.L_80:
        /*000c*/ 	.word	0x00000000
        /*0010*/ 	.short	0x0003
        /*0012*/ 	.short	0x0010
        /*0014*/ 	.byte	0x00, 0xf0, 0x11, 0x00


	//----- nvinfo : EIATTR_KPARAM_INFO
	.align		4
.L_81:
        /*0018*/ 	.byte	0x04, 0x17
        /*001a*/ 	.short	(.L_83 - .L_82)
.L_82:
        /*001c*/ 	.word	0x00000000
        /*0020*/ 	.short	0x0002
        /*0022*/ 	.short	0x000c
        /*0024*/ 	.byte	0x00, 0xf0, 0x11, 0x00


	//----- nvinfo : EIATTR_KPARAM_INFO
	.align		4
.L_83:
        /*0028*/ 	.byte	0x04, 0x17
        /*002a*/ 	.short	(.L_85 - .L_84)
.L_84:
        /*002c*/ 	.word	0x00000000
        /*0030*/ 	.short	0x0001
        /*0032*/ 	.short	0x0008
        /*0034*/ 	.byte	0x00, 0xf0, 0x11, 0x00


	//----- nvinfo : EIATTR_KPARAM_INFO
	.align		4
.L_85:
        /*0038*/ 	.byte	0x04, 0x17
        /*003a*/ 	.short	(.L_87 - .L_86)
.L_86:
        /*003c*/ 	.word	0x00000000
        /*0040*/ 	.short	0x0000
        /*0042*/ 	.short	0x0000
        /*0044*/ 	.byte	0x00, 0xf5, 0x21, 0x00


	//----- nvinfo : EIATTR_SPARSE_MMA_MASK
	.align		4
.L_87:
        /*0048*/ 	.byte	0x03, 0x50
        /*004a*/ 	.short	0x0000


	//----- nvinfo : EIATTR_MAXREG_COUNT
	.align		4
        /*004c*/ 	.byte	0x03, 0x1b
        /*004e*/ 	.short	0x00ff


	//----- nvinfo : EIATTR_MERCURY_ISA_VERSION
	.align		4
        /*0050*/ 	.byte	0x03, 0x5f
        /*0052*/ 	.short	0x0101


	//----- nvinfo : EIATTR_VRC_CTA_INIT_COUNT
	.align		4
        /*0054*/ 	.byte	0x02, 0x4a
	.zero		1
	.zero		1


	//----- nvinfo : EIATTR_EXIT_INSTR_OFFSETS
	.align		4
        /*0058*/ 	.byte	0x04, 0x1c
        /*005a*/ 	.short	(.L_89 - .L_88)


	//   ....[0]....
.L_88:
        /*005c*/ 	.word	0x00000070


	//   ....[1]....
        /*0060*/ 	.word	0x00000280


	//   ....[2]....
        /*0064*/ 	.word	0x00000310


	//----- nvinfo : EIATTR_CRS_STACK_SIZE
	.align		4
.L_89:
        /*0068*/ 	.byte	0x04, 0x1e
        /*006a*/ 	.short	(.L_91 - .L_90)
.L_90:
        /*006c*/ 	.word	0x00000000


	//----- nvinfo : EIATTR_CBANK_PARAM_SIZE
	.align		4
.L_91:
        /*0070*/ 	.byte	0x03, 0x19
        /*0072*/ 	.short	0x0014


	//----- nvinfo : EIATTR_PARAM_CBANK
	.align		4
        /*0074*/ 	.byte	0x04, 0x0a
        /*0076*/ 	.short	(.L_93 - .L_92)
	.align		4
.L_92:
        /*0078*/ 	.word	index@(.nv.constant0._Z26updateNeuralActivityKernelP14EnhancedNeuroniff)
        /*007c*/ 	.short	0x0380
        /*007e*/ 	.short	0x0014


	//----- nvinfo : EIATTR_SW_WAR
	.align		4
.L_93:
        /*0080*/ 	.byte	0x04, 0x36
        /*0082*/ 	.short	(.L_95 - .L_94)
.L_94:
        /*0084*/ 	.word	0x00000008
.L_95:


//--------------------- .nv.info._Z34applyRewardModulatedLearningKernelP15EnhancedSynapseifff --------------------------
	.section	.nv.info._Z34applyRewardModulatedLearningKernelP15EnhancedSynapseifff,"",@"SHT_CUDA_INFO"
	.sectionflags	@""
	.align	4


	//----- nvinfo : EIATTR_CUDA_API_VERSION
	.align		4
        /*0000*/ 	.byte	0x04, 0x37
        /*0002*/ 	.short	(.L_97 - .L_96)
.L_96:
        /*0004*/ 	.word	0x00000082


	//----- nvinfo : EIATTR_KPARAM_INFO
	.align		4
.L_97:
        /*0008*/ 	.byte	0x04, 0x17
        /*000a*/ 	.short	(.L_99 - .L_98)
.L_98:
        /*000c*/ 	.word	0x00000000
        /*0010*/ 	.short	0x0004
        /*0012*/ 	.short	0x0014
        /*0014*/ 	.byte	0x00, 0xf0, 0x11, 0x00


	//----- nvinfo : EIATTR_KPARAM_INFO
	.align		4
.L_99:
        /*0018*/ 	.byte	0x04, 0x17
        /*001a*/ 	.short	(.L_101 - .L_100)
.L_100:
        /*001c*/ 	.word	0x00000000
        /*0020*/ 	.short	0x0003
        /*0022*/ 	.short	0x0010
        /*0024*/ 	.byte	0x00, 0xf0, 0x11, 0x00


	//----- nvinfo : EIATTR_KPARAM_INFO
	.align		4
.L_101:
        /*0028*/ 	.byte	0x04, 0x17
        /*002a*/ 	.short	(.L_103 - .L_102)
.L_102:
        /*002c*/ 	.word	0x00000000
        /*0030*/ 	.short	0x0002
        /*0032*/ 	.short	0x000c
        /*0034*/ 	.byte	0x00, 0xf0, 0x11, 0x00


	//----- nvinfo : EIATTR_KPARAM_INFO
	.align		4
.L_103:
        /*0038*/ 	.byte	0x04, 0x17
        /*003a*/ 	.short	(.L_105 - .L_104)
.L_104:
        /*003c*/ 	.word	0x00000000
        /*0040*/ 	.short	0x0001
        /*0042*/ 	.short	0x0008
        /*0044*/ 	.byte	0x00, 0xf0, 0x11, 0x00


	//----- nvinfo : EIATTR_KPARAM_INFO
	.align		4
.L_105:
        /*0048*/ 	.byte	0x04, 0x17
        /*004a*/ 	.short	(.L_107 - .L_106)
.L_106:
        /*004c*/ 	.word	0x00000000
        /*0050*/ 	.short	0x0000
        /*0052*/ 	.short	0x0000
        /*0054*/ 	.byte	0x00, 0xf5, 0x21, 0x00


	//----- nvinfo : EIATTR_SPARSE_MMA_MASK
	.align		4
.L_107:
        /*0058*/ 	.byte	0x03, 0x50
        /*005a*/ 	.short	0x0000


	//----- nvinfo : EIATTR_MAXREG_COUNT
	.align		4
        /*005c*/ 	.byte	0x03, 0x1b
        /*005e*/ 	.short	0x00ff


	//----- nvinfo : EIATTR_MERCURY_ISA_VERSION
	.align		4
        /*0060*/ 	.byte	0x03, 0x5f
        /*0062*/ 	.short	0x0101


	//----- nvinfo : EIATTR_VRC_CTA_INIT_COUNT
	.align		4
        /*0064*/ 	.byte	0x02, 0x4a
	.zero		1
	.zero		1


	//----- nvinfo : EIATTR_EXIT_INSTR_OFFSETS
	.align		4
        /*0068*/ 	.byte	0x04, 0x1c
        /*006a*/ 	.short	(.L_109 - .L_108)


	//   ....[0]....
.L_108:
        /*006c*/ 	.word	0x00000070


	//   ....[1]....
        /*0070*/ 	.word	0x000000d0


	//   ....[2]....
        /*0074*/ 	.word	0x000001b0


	//----- nvinfo : EIATTR_CBANK_PARAM_SIZE
	.align		4
.L_109:
        /*0078*/ 	.byte	0x03, 0x19
        /*007a*/ 	.short	0x0018


	//----- nvinfo : EIATTR_PARAM_CBANK
	.align		4
        /*007c*/ 	.byte	0x04, 0x0a
        /*007e*/ 	.short	(.L_111 - .L_110)
	.align		4
.L_110:
        /*0080*/ 	.word	index@(.nv.constant0._Z34applyRewardModulatedLearningKernelP15EnhancedSynapseifff)
        /*0084*/ 	.short	0x0380
        /*0086*/ 	.short	0x0018


	//----- nvinfo : EIATTR_SW_WAR
	.align		4
.L_111:
        /*0088*/ 	.byte	0x04, 0x36
        /*008a*/ 	.short	(.L_113 - .L_112)
.L_112:
        /*008c*/ 	.word	0x00000008
.L_113:


//--------------------- .nv.info._Z29updateEligibilityTracesKernelP15EnhancedSynapseP14EnhancedNeuroniff --------------------------
	.section	.nv.info._Z29updateEligibilityTracesKernelP15EnhancedSynapseP14EnhancedNeuroniff,"",@"SHT_CUDA_INFO"
	.sectionflags	@""
	.align	4


	//----- nvinfo : EIATTR_CUDA_API_VERSION
	.align		4
        /*0000*/ 	.byte	0x04, 0x37
        /*0002*/ 	.short	(.L_115 - .L_114)
.L_114:
        /*0004*/ 	.word	0x00000082


	//----- nvinfo : EIATTR_KPARAM_INFO
	.align		4
.L_115:
        /*0008*/ 	.byte	0x04, 0x17
        /*000a*/ 	.short	(.L_117 - .L_116)
.L_116:
        /*000c*/ 	.word	0x00000000
        /*0010*/ 	.short	0x0004
        /*0012*/ 	.short	0x0018
        /*0014*/ 	.byte	0x00, 0xf0, 0x11, 0x00


	//----- nvinfo : EIATTR_KPARAM_INFO
	.align		4
.L_117:
        /*0018*/ 	.byte	0x04, 0x17
        /*001a*/ 	.short	(.L_119 - .L_118)
.L_118:
        /*001c*/ 	.word	0x00000000
        /*0020*/ 	.short	0x0003
        /*0022*/ 	.short	0x0014
        /*0024*/ 	.byte	0x00, 0xf0, 0x11, 0x00


	//----- nvinfo : EIATTR_KPARAM_INFO
	.align		4
.L_119:
        /*0028*/ 	.byte	0x04, 0x17
        /*002a*/ 	.short	(.L_121 - .L_120)
.L_120:
        /*002c*/ 	.word	0x00000000
        /*0030*/ 	.short	0x0002
        /*0032*/ 	.short	0x0010
        /*0034*/ 	.byte	0x00, 0xf0, 0x11, 0x00


	//----- nvinfo : EIATTR_KPARAM_INFO
	.align		4
.L_121:
        /*0038*/ 	.byte	0x04, 0x17
        /*003a*/ 	.short	(.L_123 - .L_122)
.L_122:
        /*003c*/ 	.word	0x00000000
        /*0040*/ 	.short	0x0001
        /*0042*/ 	.short	0x0008
        /*0044*/ 	.byte	0x00, 0xf5, 0x21, 0x00


	//----- nvinfo : EIATTR_KPARAM_INFO
	.align		4
.L_123:
        /*0048*/ 	.byte	0x04, 0x17
        /*004a*/ 	.short	(.L_125 - .L_124)
.L_124:
        /*004c*/ 	.word	0x00000000
        /*0050*/ 	.short	0x0000
        /*0052*/ 	.short	0x0000
        /*0054*/ 	.byte	0x00, 0xf5, 0x21, 0x00


	//----- nvinfo : EIATTR_SPARSE_MMA_MASK
	.align		4
.L_125:
        /*0058*/ 	.byte	0x03, 0x50
        /*005a*/ 	.short	0x0000


	//----- nvinfo : EIATTR_MAXREG_COUNT
	.align		4
        /*005c*/ 	.byte	0x03, 0x1b
        /*005e*/ 	.short	0x00ff


	//----- nvinfo : EIATTR_MERCURY_ISA_VERSION
	.align		4
        /*0060*/ 	.byte	0x03, 0x5f
        /*0062*/ 	.short	0x0101


	//----- nvinfo : EIATTR_VRC_CTA_INIT_COUNT
	.align		4
        /*0064*/ 	.byte	0x02, 0x4a
	.zero		1
	.zero		1


	//----- nvinfo : EIATTR_EXIT_INSTR_OFFSETS
	.align		4
        /*0068*/ 	.byte	0x04, 0x1c
        /*006a*/ 	.short	(.L_127 - .L_126)


	//   ....[0]....
.L_126:
        /*006c*/ 	.word	0x00000070


	//   ....[1]....
        /*0070*/ 	.word	0x000000d0


	//   ....[2]....
        /*0074*/ 	.word	0x000007d0


	//----- nvinfo : EIATTR_CRS_STACK_SIZE
	.align		4
.L_127:
        /*0078*/ 	.byte	0x04, 0x1e
        /*007a*/ 	.short	(.L_129 - .L_128)
.L_128:
        /*007c*/ 	.word	0x00000000


	//----- nvinfo : EIATTR_CBANK_PARAM_SIZE
	.align		4
.L_129:
        /*0080*/ 	.byte	0x03, 0x19
        /*0082*/ 	.short	0x001c


	//----- nvinfo : EIATTR_PARAM_CBANK
	.align		4
        /*0084*/ 	.byte	0x04, 0x0a
        /*0086*/ 	.short	(.L_131 - .L_130)
	.align		4
.L_130:
        /*0088*/ 	.word	index@(.nv.constant0._Z29updateEligibilityTracesKernelP15EnhancedSynapseP14EnhancedNeuroniff)
        /*008c*/ 	.short	0x0380
        /*008e*/ 	.short	0x001c


	//----- nvinfo : EIATTR_SW_WAR
	.align		4
.L_131:
        /*0090*/ 	.byte	0x04, 0x36
        /*0092*/ 	.short	(.L_133 - .L_132)
.L_132:
        /*0094*/ 	.word	0x00000008
.L_133:


//--------------------- .nv.callgraph             --------------------------
	.section	.nv.callgraph,"",@"SHT_CUDA_CALLGRAPH"
	.align	4
	.sectionentsize	8
	.align		4
        /*0000*/ 	.word	0x00000000
	.align		4
        /*0004*/ 	.word	0xffffffff
	.align		4
        /*0008*/ 	.word	0x00000000
	.align		4
        /*000c*/ 	.word	0xfffffffe
	.align		4
        /*0010*/ 	.word	0x00000000
	.align		4
        /*0014*/ 	.word	0xfffffffd
	.align		4
        /*0018*/ 	.word	0x00000000
	.align		4
        /*001c*/ 	.word	0xfffffffc


//--------------------- .nv.constant4             --------------------------
	.section	.nv.constant4,"a",@progbits
	.align	8
	.align		8
.nv.constant4:
        /*0000*/ 	.dword	d_global_reward
	.align		8
        /*0008*/ 	.dword	d_learning_rate
	.align		8
        /*0010*/ 	.dword	d_eligibility_decay
	.align		8
        /*0018*/ 	.dword	d_current_time


//--------------------- .text._Z23createNewSynapsesKernelP15EnhancedSynapseP14EnhancedNeuronPiiifj --------------------------
	.section	.text._Z23createNewSynapsesKernelP15EnhancedSynapseP14EnhancedNeuronPiiifj,"ax",@progbits
	.align	128
        .global         _Z23createNewSynapsesKernelP15EnhancedSynapseP14EnhancedNeuronPiiifj
        .type           _Z23createNewSynapsesKernelP15EnhancedSynapseP14EnhancedNeuronPiiifj,@function
        .size           _Z23createNewSynapsesKernelP15EnhancedSynapseP14EnhancedNeuronPiiifj,(.L_x_37 - _Z23createNewSynapsesKernelP15EnhancedSynapseP14EnhancedNeuronPiiifj)
        .other          _Z23createNewSynapsesKernelP15EnhancedSynapseP14EnhancedNeuronPiiifj,@"STO_CUDA_ENTRY STV_DEFAULT"
_Z23createNewSynapsesKernelP15EnhancedSynapseP14EnhancedNeuronPiiifj:
.text._Z23createNewSynapsesKernelP15EnhancedSynapseP14EnhancedNeuronPiiifj:
[----:B------:R-:W-:Y:S01]  /*0000*/  LDC R1, c[0x0][0x37c] ;  /* 0x0000df00ff017b82 */ /* 0x000fe20000000800 */
[----:B------:R-:W0:Y:S07]  /*0010*/  S2R R3, SR_TID.X ;  /* 0x0000000000037919 */ /* 0x000e2e0000002100 */
[----:B------:R-:W0:Y:S01]  /*0020*/  S2UR UR4, SR_CTAID.X ;  /* 0x00000000000479c3 */ /* 0x000e220000002500 */
[----:B------:R-:W1:Y:S07]  /*0030*/  LDCU UR5, c[0x0][0x398] ;  /* 0x00007300ff0577ac */ /* 0x000e6e0008000800 */
[----:B------:R-:W0:Y:S02]  /*0040*/  LDC R0, c[0x0][0x360] ;  /* 0x0000d800ff007b82 */ /* 0x000e240000000800 */
[----:B0-----:R-:W-:-:S05]  /*0050*/  IMAD R0, R0, UR4, R3 ;  /* 0x0000000400007c24 */ /* 0x001fca000f8e0203 */
[----:B-1----:R-:W-:-:S13]  /*0060*/  ISETP.GE.AND P0, PT, R0, UR5, PT ;  /* 0x0000000500007c0c */ /* 0x002fda000bf06270 */
[----:B------:R-:W-:Y:S05]  /*0070*/  @P0 EXIT ;  /* 0x000000000000094d */ /* 0x000fea0003800000 */
[----:B------:R-:W0:Y:S01]  /*0080*/  LDC.64 R2, c[0x0][0x390] ;  /* 0x0000e400ff027b82 */ /* 0x000e220000000a00 */
[----:B------:R-:W1:Y:S01]  /*0090*/  LDCU.64 UR4, c[0x0][0x358] ;  /* 0x00006b00ff0477ac */ /* 0x000e620008000a00 */
[----:B------:R-:W2:Y:S01]  /*00a0*/  LDCU UR6, c[0x0][0x39c] ;  /* 0x00007380ff0677ac */ /* 0x000ea20008000800 */
[----:B0-----:R-:W-:-:S05]  /*00b0*/  IMAD.WIDE R2, R0, 0x4, R2 ;  /* 0x0000000400027825 */ /* 0x001fca00078e0202 */
[----:B-1----:R-:W2:Y:S02]  /*00c0*/  LDG.E R7, desc[UR4][R2.64] ;  /* 0x0000000402077981 */ /* 0x002ea4000c1e1900 */
[----:B--2---:R-:W-:-:S13]  /*00d0*/  ISETP.GE.AND P0, PT, R7, UR6, PT ;  /* 0x0000000607007c0c */ /* 0x004fda000bf06270 */
[----:B------:R-:W-:Y:S05]  /*00e0*/  @P0 EXIT ;  /* 0x000000000000094d */ /* 0x000fea0003800000 */
[----:B------:R-:W0:Y:S01]  /*00f0*/  LDC.64 R2, c[0x0][0x3a0] ;  /* 0x0000e800ff027b82 */ /* 0x000e220000000a00 */
[----:B------:R-:W-:Y:S01]  /*0100*/  HFMA2 R6, -RZ, RZ, 0.25537109375, 9.3203125 ;  /* 0x341648a9ff067431 */ /* 0x000fe200000001ff */
[----:B------:R-:W-:-:S06]  /*0110*/  MOV R8, 0x1 ;  /* 0x0000000100087802 */ /* 0x000fcc0000000f00 */
[----:B------:R-:W1:Y:S01]  /*0120*/  LDC.64 R4, c[0x0][0x380] ;  /* 0x0000e000ff047b82 */ /* 0x000e620000000a00 */
[----:B0-----:R-:W-:-:S04]  /*0130*/  IMAD.IADD R3, R0, 0x1, R3 ;  /* 0x0000000100037824 */ /* 0x001fc800078e0203 */
[C---:B------:R-:W-:Y:S02]  /*0140*/  IMAD R0, R3.reuse, 0x19660d, RZ ;  /* 0x0019660d03007824 */ /* 0x040fe400078e02ff */
[----:B------:R-:W-:Y:S02]  /*0150*/  IMAD R6, R3, R6, -0x1076e2ce ;  /* 0xef891d3203067424 */ /* 0x000fe400078e0206 */
[C---:B------:R-:W-:Y:S02]  /*0160*/  VIADD R3, R0.reuse, 0x3c6ef35f ;  /* 0x3c6ef35f00037836 */ /* 0x040fe40000000000 */
[----:B------:R-:W-:Y:S01]  /*0170*/  VIADD R0, R0, 0x360 ;  /* 0x0000036000007836 */ /* 0x000fe20000000000 */
[----:B------:R-:W-:Y:S01]  /*0180*/  LOP3.LUT R6, R6, 0x3ff, RZ, 0xc0, !PT ;  /* 0x000003ff06067812 */ /* 0x000fe200078ec0ff */
[----:B-1----:R-:W-:Y:S01]  /*0190*/  IMAD.WIDE R4, R7, 0x1c, R4 ;  /* 0x0000001c07047825 */ /* 0x002fe200078e0204 */
[----:B------:R-:W-:Y:S02]  /*01a0*/  LOP3.LUT R3, R3, 0x3ff, RZ, 0xc0, !PT ;  /* 0x000003ff03037812 */ /* 0x000fe400078ec0ff */
[----:B------:R-:W-:-:S02]  /*01b0*/  PRMT R7, R8, 0x7610, R7 ;  /* 0x0000761008077816 */ /* 0x000fc40000000007 */
[----:B------:R-:W-:Y:S01]  /*01c0*/  ISETP.NE.AND P0, PT, R3, R6, PT ;  /* 0x000000060300720c */ /* 0x000fe20003f05270 */
[----:B------:R-:W-:Y:S04]  /*01d0*/  STG.E desc[UR4][R4.64], R2 ;  /* 0x0000000204007986 */ /* 0x000fe8000c101904 */
[----:B------:R-:W-:Y:S04]  /*01e0*/  STG.E.U8 desc[UR4][R4.64+0x18], R7 ;  /* 0x0000180704007986 */ /* 0x000fe8000c101104 */
[----:B------:R-:W-:Y:S04]  /*01f0*/  STG.E desc[UR4][R4.64+0x10], R3 ;  /* 0x0000100304007986 */ /* 0x000fe8000c101904 */
[----:B------:R-:W-:Y:S01]  /*0200*/  @!P0 LOP3.LUT R6, R0, 0x3ff, RZ, 0xc0, !PT ;  /* 0x000003ff00068812 */ /* 0x000fe200078ec0ff */
[----:B------:R-:W-:Y:S04]  /*0210*/  STG.E desc[UR4][R4.64+0x4], RZ ;  /* 0x000004ff04007986 */ /* 0x000fe8000c101904 */
[----:B------:R-:W-:Y:S04]  /*0220*/  STG.E desc[UR4][R4.64+0x8], RZ ;  /* 0x000008ff04007986 */ /* 0x000fe8000c101904 */
[----:B------:R-:W-:Y:S04]  /*0230*/  STG.E desc[UR4][R4.64+0xc], RZ ;  /* 0x00000cff04007986 */ /* 0x000fe8000c101904 */
[----:B------:R-:W-:Y:S01]  /*0240*/  STG.E desc[UR4][R4.64+0x14], R6 ;  /* 0x0000140604007986 */ /* 0x000fe2000c101904 */
[----:B------:R-:W-:Y:S05]  /*0250*/  EXIT ;  /* 0x000000000000794d */ /* 0x000fea0003800000 */
.L_x_0:
[----:B------:R-:W-:-:S00]  /*0260*/  BRA `(.L_x_0) ;  /* 0xfffffffc00fc7947 */ /* 0x000fc0000383ffff */
[----:B------:R-:W-:-:S00]  /*0270*/  NOP ;  /* 0x0000000000007918 */ /* 0x000fc00000000000 */
        /* <DEDUP_REMOVED lines=8> */
.L_x_37:


//--------------------- .text._Z23identifyPruningSynapsesP15EnhancedSynapsePiiff --------------------------
	.section	.text._Z23identifyPruningSynapsesP15EnhancedSynapsePiiff,"ax",@progbits
	.align	128
        .global         _Z23identifyPruningSynapsesP15EnhancedSynapsePiiff
        .type           _Z23identifyPruningSynapsesP15EnhancedSynapsePiiff,@function
        .size           _Z23identifyPruningSynapsesP15EnhancedSynapsePiiff,(.L_x_38 - _Z23identifyPruningSynapsesP15EnhancedSynapsePiiff)
        .other          _Z23identifyPruningSynapsesP15EnhancedSynapsePiiff,@"STO_CUDA_ENTRY STV_DEFAULT"
_Z23identifyPruningSynapsesP15EnhancedSynapsePiiff:
.text._Z23identifyPruningSynapsesP15EnhancedSynapsePiiff:
        /* <DEDUP_REMOVED lines=9> */
[----:B------:R-:W1:Y:S07]  /*0090*/  LDCU.64 UR4, c[0x0][0x358] ;  /* 0x00006b00ff0477ac */ /* 0x000e6e0008000a00 */
[----:B------:R-:W2:Y:S01]  /*00a0*/  LDC.64 R2, c[0x0][0x380] ;  /* 0x0000e000ff027b82 */ /* 0x000ea20000000a00 */
[----:B0-----:R-:W-:-:S05]  /*00b0*/  IMAD.WIDE R4, R7, 0x4, R4 ;  /* 0x0000000407047825 */ /* 0x001fca00078e0204 */
[----:B-1----:R0:W-:Y:S01]  /*00c0*/  STG.E desc[UR4][R4.64], RZ ;  /* 0x000000ff04007986 */ /* 0x0021e2000c101904 */
[----:B--2---:R-:W-:-:S05]  /*00d0*/  IMAD.WIDE R2, R7, 0x1c, R2 ;  /* 0x0000001c07027825 */ /* 0x004fca00078e0202 */
[----:B------:R-:W2:Y:S02]  /*00e0*/  LDG.E.U8 R0, desc[UR4][R2.64+0x18] ;  /* 0x0000180402007981 */ /* 0x000ea4000c1e1100 */
[----:B--2---:R-:W-:-:S13]  /*00f0*/  ISETP.NE.AND P0, PT, R0, RZ, PT ;  /* 0x000000ff0000720c */ /* 0x004fda0003f05270 */
[----:B0-----:R-:W-:Y:S05]  /*0100*/  @!P0 EXIT ;  /* 0x000000000000894d */ /* 0x001fea0003800000 */
[----:B------:R-:W0:Y:S01]  /*0110*/  LDC.64 R6, c[0x4][0x18] ;  /* 0x01000600ff067b82 */ /* 0x000e220000000a00 */
[----:B------:R-:W2:Y:S01]  /*0120*/  LDG.E R0, desc[UR4][R2.64+0x8] ;  /* 0x0000080402007981 */ /* 0x000ea2000c1e1900 */
[----:B------:R-:W1:Y:S03]  /*0130*/  LDCU UR6, c[0x0][0x394] ;  /* 0x00007280ff0677ac */ /* 0x000e660008000800 */
[----:B------:R-:W2:Y:S01]  /*0140*/  LDG.E R9, desc[UR4][R2.64+0xc] ;  /* 0x00000c0402097981 */ /* 0x000ea2000c1e1900 */
[----:B------:R-:W3:Y:S03]  /*0150*/  LDCU UR7, c[0x0][0x398] ;  /* 0x00007300ff0777ac */ /* 0x000ee60008000800 */
[----:B------:R-:W4:Y:S04]  /*0160*/  LDG.E R10, desc[UR4][R2.64+0x4] ;  /* 0x00000404020a7981 */ /* 0x000f28000c1e1900 */
[----:B------:R-:W1:Y:S04]  /*0170*/  LDG.E R8, desc[UR4][R2.64] ;  /* 0x0000000402087981 */ /* 0x000e68000c1e1900 */
[----:B0-----:R-:W5:Y:S01]  /*0180*/  LDG.E R6, desc[UR4][R6.64] ;  /* 0x0000000406067981 */ /* 0x001f62000c1e1900 */
[----:B--2---:R-:W-:-:S02]  /*0190*/  FMNMX R9, R0, R9, !PT ;  /* 0x0000000900097209 */ /* 0x004fc40007800000 */
[----:B----4-:R-:W-:-:S04]  /*01a0*/  FSETP.GEU.AND P0, PT, |R10|, 0.0099999997764825820923, PT ;  /* 0x3c23d70a0a00780b */ /* 0x010fc80003f0e200 */
[----:B-1----:R-:W-:Y:S01]  /*01b0*/  FSETP.GEU.OR P0, PT, R8, UR6, P0 ;  /* 0x0000000608007c0b */ /* 0x002fe2000870e400 */
[----:B-----5:R-:W-:-:S05]  /*01c0*/  FADD R9, R6, -R9 ;  /* 0x8000000906097221 */ /* 0x020fca0000000000 */
[----:B---3--:R-:W-:-:S13]  /*01d0*/  FSETP.LEU.OR P0, PT, R9, UR7, P0 ;  /* 0x0000000709007c0b */ /* 0x008fda000870b400 */
[----:B------:R-:W-:Y:S05]  /*01e0*/  @P0 EXIT ;  /* 0x000000000000094d */ /* 0x000fea0003800000 */
[----:B------:R-:W-:-:S05]  /*01f0*/  IMAD.MOV.U32 R3, RZ, RZ, 0x1 ;  /* 0x00000001ff037424 */ /* 0x000fca00078e00ff */
[----:B------:R-:W-:Y:S01]  /*0200*/  STG.E desc[UR4][R4.64], R3 ;  /* 0x0000000304007986 */ /* 0x000fe2000c101904 */
[----:B------:R-:W-:Y:S05]  /*0210*/  EXIT ;  /* 0x000000000000794d */ /* 0x000fea0003800000 */
.L_x_1:
        /* <DEDUP_REMOVED lines=14> */
.L_x_38:


//--------------------- .text._Z26updateNeuralActivityKernelP14EnhancedNeuroniff --------------------------
	.section	.text._Z26updateNeuralActivityKernelP14EnhancedNeuroniff,"ax",@progbits
	.align	128
        .global         _Z26updateNeuralActivityKernelP14EnhancedNeuroniff
        .type           _Z26updateNeuralActivityKernelP14EnhancedNeuroniff,@function
        .size           _Z26updateNeuralActivityKernelP14EnhancedNeuroniff,(.L_x_35 - _Z26updateNeuralActivityKernelP14EnhancedNeuroniff)
        .other          _Z26updateNeuralActivityKernelP14EnhancedNeuroniff,@"STO_CUDA_ENTRY STV_DEFAULT"
_Z26updateNeuralActivityKernelP14EnhancedNeuroniff:
.text._Z26updateNeuralActivityKernelP14EnhancedNeuroniff:
        /* <DEDUP_REMOVED lines=8> */
[----:B------:R-:W0:Y:S01]  /*0080*/  LDC R6, c[0x0][0x390] ;  /* 0x0000e400ff067b82 */ /* 0x000e220000000800 */
[----:B------:R-:W1:Y:S01]  /*0090*/  LDCU UR6, c[0x0][0x38c] ;  /* 0x00007180ff0677ac */ /* 0x000e620008000800 */
[----:B------:R-:W2:Y:S06]  /*00a0*/  LDCU.64 UR4, c[0x0][0x358] ;  /* 0x00006b00ff0477ac */ /* 0x000eac0008000a00 */
[----:B------:R-:W3:Y:S01]  /*00b0*/  LDC.64 R4, c[0x0][0x380] ;  /* 0x0000e000ff047b82 */ /* 0x000ee20000000a00 */
[----:B-1----:R-:W-:Y:S01]  /*00c0*/  IMAD.U32 R9, RZ, RZ, UR6 ;  /* 0x00000006ff097e24 */ /* 0x002fe2000f8e00ff */
[----:B0-----:R-:W0:Y:S08]  /*00d0*/  MUFU.RCP R0, R6 ;  /* 0x0000000600007308 */ /* 0x001e300000001000 */
[----:B------:R-:W1:Y:S01]  /*00e0*/  FCHK P0, -R9, R6 ;  /* 0x0000000609007302 */ /* 0x000e620000000100 */
[----:B---3--:R-:W-:-:S04]  /*00f0*/  IMAD.WIDE R4, R3, 0x14, R4 ;  /* 0x0000001403047825 */ /* 0x008fc800078e0204 */
[----:B0-----:R-:W-:-:S04]  /*0100*/  FFMA R7, R0, -R6, 1 ;  /* 0x3f80000000077423 */ /* 0x001fc80000000806 */
[----:B------:R-:W-:-:S04]  /*0110*/  FFMA R0, R0, R7, R0 ;  /* 0x0000000700007223 */ /* 0x000fc80000000000 */
[----:B------:R-:W-:-:S04]  /*0120*/  FFMA R7, R0, -UR6, RZ ;  /* 0x8000000600077c23 */ /* 0x000fc800080000ff */
[----:B------:R-:W-:-:S04]  /*0130*/  FFMA R2, R7, -R6, -UR6 ;  /* 0x8000000607027e23 */ /* 0x000fc80008000806 */
[----:B------:R-:W-:Y:S01]  /*0140*/  FFMA R0, R0, R2, R7 ;  /* 0x0000000200007223 */ /* 0x000fe20000000007 */
[----:B-12---:R-:W-:Y:S06]  /*0150*/  @!P0 BRA `(.L_x_2) ;  /* 0x00000000000c8947 */ /* 0x006fec0003800000 */
[----:B------:R-:W-:Y:S01]  /*0160*/  FADD R0, -RZ, -UR6 ;  /* 0x80000006ff007e21 */ /* 0x000fe20008000100 */
[----:B------:R-:W-:-:S07]  /*0170*/  MOV R2, 0x190 ;  /* 0x0000019000027802 */ /* 0x000fce0000000f00 */
[----:B------:R-:W-:Y:S05]  /*0180*/  CALL.REL.NOINC `($__internal_0_$__cuda_sm3x_div_rn_noftz_f32_slowpath) ;  /* 0x0000000000647944 */ /* 0x000fea0003c00000 */
.L_x_2:
[----:B------:R-:W2:Y:S04]  /*0190*/  LDG.E.U8 R6, desc[UR4][R4.64+0xc] ;  /* 0x00000c0404067981 */ /* 0x000ea8000c1e1100 */
[----:B------:R-:W3:Y:S01]  /*01a0*/  LDG.E R7, desc[UR4][R4.64+0x10] ;  /* 0x0000100404077981 */ /* 0x000ee2000c1e1900 */
[----:B------:R-:W-:Y:S02]  /*01b0*/  IMAD.MOV.U32 R3, RZ, RZ, 0x3bbb989d ;  /* 0x3bbb989dff037424 */ /* 0x000fe400078e00ff */
[----:B------:R-:W-:Y:S02]  /*01c0*/  IMAD.MOV.U32 R9, RZ, RZ, 0x437c0000 ;  /* 0x437c0000ff097424 */ /* 0x000fe400078e00ff */
[----:B------:R-:W-:-:S04]  /*01d0*/  FFMA.SAT R2, R0, R3, 0.5 ;  /* 0x3f00000000027423 */ /* 0x000fc80000002003 */
[----:B------:R-:W-:-:S04]  /*01e0*/  FFMA.RM R2, R2, R9, 12582913 ;  /* 0x4b40000102027423 */ /* 0x000fc80000004009 */
[C---:B------:R-:W-:Y:S01]  /*01f0*/  FADD R3, R2.reuse, -12583039 ;  /* 0xcb40007f02037421 */ /* 0x040fe20000000000 */
[----:B------:R-:W-:-:S03]  /*0200*/  IMAD.SHL.U32 R2, R2, 0x800000, RZ ;  /* 0x0080000002027824 */ /* 0x000fc600078e00ff */
[----:B------:R-:W-:-:S04]  /*0210*/  FFMA R3, R0, 1.4426950216293334961, -R3 ;  /* 0x3fb8aa3b00037823 */ /* 0x000fc80000000803 */
[----:B------:R-:W-:-:S06]  /*0220*/  FFMA R3, R0, 1.925963033500011079e-08, R3 ;  /* 0x32a5706000037823 */ /* 0x000fcc0000000003 */
[----:B------:R-:W0:Y:S02]  /*0230*/  MUFU.EX2 R3, R3 ;  /* 0x0000000300037308 */ /* 0x000e240000000800 */
[----:B0-----:R-:W-:Y:S01]  /*0240*/  FMUL R2, R2, R3 ;  /* 0x0000000302027220 */ /* 0x001fe20000400000 */
[----:B--2---:R-:W-:-:S03]  /*0250*/  ISETP.NE.AND P0, PT, R6, RZ, PT ;  /* 0x000000ff0600720c */ /* 0x004fc60003f05270 */
[----:B---3--:R-:W-:-:S05]  /*0260*/  FMUL R7, R2, R7 ;  /* 0x0000000702077220 */ /* 0x008fca0000400000 */
[----:B------:R0:W-:Y:S05]  /*0270*/  STG.E desc[UR4][R4.64+0x10], R7 ;  /* 0x0000100704007986 */ /* 0x0001ea000c101904 */
[----:B------:R-:W-:Y:S05]  /*0280*/  @!P0 EXIT ;  /* 0x000000000000894d */ /* 0x000fea0003800000 */
[----:B------:R-:W2:Y:S01]  /*0290*/  LDG.E R0, desc[UR4][R4.64+0x8] ;  /* 0x0000080404007981 */ /* 0x000ea2000c1e1900 */
[----:B------:R-:W1:Y:S01]  /*02a0*/  LDC.64 R2, c[0x4][0x18] ;  /* 0x01000600ff027b82 */ /* 0x000e620000000a00 */
[----:B0-----:R-:W-:-:S05]  /*02b0*/  FADD R7, R7, 1 ;  /* 0x3f80000007077421 */ /* 0x001fca0000000000 */
[----:B------:R-:W-:Y:S01]  /*02c0*/  STG.E desc[UR4][R4.64+0x10], R7 ;  /* 0x0000100704007986 */ /* 0x000fe2000c101904 */
[----:B--2---:R-:W-:-:S05]  /*02d0*/  FADD R9, R0, 1 ;  /* 0x3f80000000097421 */ /* 0x004fca0000000000 */
[----:B------:R-:W-:Y:S04]  /*02e0*/  STG.E desc[UR4][R4.64+0x8], R9 ;  /* 0x0000080904007986 */ /* 0x000fe8000c101904 */
[----:B-1----:R-:W2:Y:S04]  /*02f0*/  LDG.E R3, desc[UR4][R2.64] ;  /* 0x0000000402037981 */ /* 0x002ea8000c1e1900 */
[----:B--2---:R-:W-:Y:S01]  /*0300*/  STG.E desc[UR4][R4.64+0x4], R3 ;  /* 0x0000040304007986 */ /* 0x004fe2000c101904 */
[----:B------:R-:W-:Y:S05]  /*0310*/  EXIT ;  /* 0x000000000000794d */ /* 0x000fea0003800000 */
        .weak           $__internal_0_$__cuda_sm3x_div_rn_noftz_f32_slowpath
        .type           $__internal_0_$__cuda_sm3x_div_rn_noftz_f32_slowpath,@function
        .size           $__internal_0_$__cuda_sm3x_div_rn_noftz_f32_slowpath,(.L_x_35 - $__internal_0_$__cuda_sm3x_div_rn_noftz_f32_slowpath)
$__internal_0_$__cuda_sm3x_div_rn_noftz_f32_slowpath:
[----:B------:R-:W0:Y:S01]  /*0320*/  LDC R3, c[0x0][0x390] ;  /* 0x0000e400ff037b82 */ /* 0x000e220000000800 */
[----:B------:R-:W-:-:S04]  /*0330*/  SHF.R.U32.HI R6, RZ, 0x17, R0 ;  /* 0x00000017ff067819 */ /* 0x000fc80000011600 */
[----:B------:R-:W-:-:S03]  /*0340*/  LOP3.LUT R6, R6, 0xff, RZ, 0xc0, !PT ;  /* 0x000000ff06067812 */ /* 0x000fc600078ec0ff */
[----:B------:R-:W1:Y:S02]  /*0350*/  LDC R9, c[0x0][0x390] ;  /* 0x0000e400ff097b82 */ /* 0x000e640000000800 */
[----:B------:R-:W-:Y:S01]  /*0360*/  VIADD R10, R6, 0xffffffff ;  /* 0xffffffff060a7836 */ /* 0x000fe20000000000 */
[----:B0-----:R-:W-:-:S04]  /*0370*/  SHF.R.U32.HI R7, RZ, 0x17, R3 ;  /* 0x00000017ff077819 */ /* 0x001fc80000011603 */
[----:B------:R-:W-:-:S05]  /*0380*/  LOP3.LUT R7, R7, 0xff, RZ, 0xc0, !PT ;  /* 0x000000ff07077812 */ /* 0x000fca00078ec0ff */
[----:B------:R-:W-:-:S05]  /*0390*/  VIADD R11, R7, 0xffffffff ;  /* 0xffffffff070b7836 */ /* 0x000fca0000000000 */
[----:B------:R-:W-:-:S04]  /*03a0*/  ISETP.GT.U32.AND P0, PT, R11, 0xfd, PT ;  /* 0x000000fd0b00780c */ /* 0x000fc80003f04070 */
[----:B------:R-:W-:-:S13]  /*03b0*/  ISETP.GT.U32.OR P0, PT, R10, 0xfd, P0 ;  /* 0x000000fd0a00780c */ /* 0x000fda0000704470 */
[----:B------:R-:W-:Y:S01]  /*03c0*/  @!P0 IMAD.MOV.U32 R8, RZ, RZ, RZ ;  /* 0x000000ffff088224 */ /* 0x000fe200078e00ff */
[----:B-1----:R-:W-:Y:S06]  /*03d0*/  @!P0 BRA `(.L_x_3) ;  /* 0x00000000005c8947 */ /* 0x002fec0003800000 */
[----:B------:R-:W-:Y:S02]  /*03e0*/  FSETP.GTU.FTZ.AND P0, PT, |R0|, +INF , PT ;  /* 0x7f8000000000780b */ /* 0x000fe40003f1c200 */
[----:B------:R-:W-:-:S04]  /*03f0*/  FSETP.GTU.FTZ.AND P1, PT, |R3|, +INF , PT ;  /* 0x7f8000000300780b */ /* 0x000fc80003f3c200 */
[----:B------:R-:W-:-:S13]  /*0400*/  PLOP3.LUT P0, PT, P0, P1, PT, 0xf8, 0x8f ;  /* 0x00000000008f781c */ /* 0x000fda0000703f70 */
[----:B------:R-:W-:Y:S05]  /*0410*/  @P0 BRA `(.L_x_4) ;  /* 0x0000000400440947 */ /* 0x000fea0003800000 */
[----:B------:R-:W-:-:S13]  /*0420*/  LOP3.LUT P0, RZ, R9, 0x7fffffff, R0, 0xc8, !PT ;  /* 0x7fffffff09ff7812 */ /* 0x000fda000780c800 */
[----:B------:R-:W-:Y:S05]  /*0430*/  @!P0 BRA `(.L_x_5) ;  /* 0x0000000400348947 */ /* 0x000fea0003800000 */
[C---:B------:R-:W-:Y:S02]  /*0440*/  FSETP.NEU.FTZ.AND P2, PT, |R0|.reuse, +INF , PT ;  /* 0x7f8000000000780b */ /* 0x040fe40003f5d200 */
[----:B------:R-:W-:Y:S02]  /*0450*/  FSETP.NEU.FTZ.AND P1, PT, |R3|, +INF , PT ;  /* 0x7f8000000300780b */ /* 0x000fe40003f3d200 */
[----:B------:R-:W-:-:S11]  /*0460*/  FSETP.NEU.FTZ.AND P0, PT, |R0|, +INF , PT ;  /* 0x7f8000000000780b */ /* 0x000fd60003f1d200 */
[----:B------:R-:W-:Y:S05]  /*0470*/  @!P1 BRA !P2, `(.L_x_5) ;  /* 0x0000000400249947 */ /* 0x000fea0005000000 */
[----:B------:R-:W-:-:S04]  /*0480*/  LOP3.LUT P2, RZ, R0, 0x7fffffff, RZ, 0xc0, !PT ;  /* 0x7fffffff00ff7812 */ /* 0x000fc8000784c0ff */
[----:B------:R-:W-:-:S13]  /*0490*/  PLOP3.LUT P1, PT, P1, P2, PT, 0x2f, 0xf2 ;  /* 0x0000000000f2781c */ /* 0x000fda0000f24577 */
[----:B------:R-:W-:Y:S05]  /*04a0*/  @P1 BRA `(.L_x_6) ;  /* 0x0000000400101947 */ /* 0x000fea0003800000 */
[----:B------:R-:W-:-:S04]  /*04b0*/  LOP3.LUT P1, RZ, R9, 0x7fffffff, RZ, 0xc0, !PT ;  /* 0x7fffffff09ff7812 */ /* 0x000fc8000782c0ff */
[----:B------:R-:W-:-:S13]  /*04c0*/  PLOP3.LUT P0, PT, P0, P1, PT, 0x2f, 0xf2 ;  /* 0x0000000000f2781c */ /* 0x000fda0000702577 */
[----:B------:R-:W-:Y:S05]  /*04d0*/  @P0 BRA `(.L_x_7) ;  /* 0x0000000000f80947 */ /* 0x000fea0003800000 */
[----:B------:R-:W-:Y:S02]  /*04e0*/  ISETP.GE.AND P0, PT, R10, RZ, PT ;  /* 0x000000ff0a00720c */ /* 0x000fe40003f06270 */
[----:B------:R-:W-:-:S11]  /*04f0*/  ISETP.GE.AND P1, PT, R11, RZ, PT ;  /* 0x000000ff0b00720c */ /* 0x000fd60003f26270 */
[----:B------:R-:W-:Y:S02]  /*0500*/  @P0 IMAD.MOV.U32 R8, RZ, RZ, RZ ;  /* 0x000000ffff080224 */ /* 0x000fe400078e00ff */
[----:B------:R-:W-:Y:S01]  /*0510*/  @!P0 FFMA R0, R0, 1.84467440737095516160e+19, RZ ;  /* 0x5f80000000008823 */ /* 0x000fe200000000ff */
[----:B------:R-:W-:Y:S02]  /*0520*/  @!P0 IMAD.MOV.U32 R8, RZ, RZ, -0x40 ;  /* 0xffffffc0ff088424 */ /* 0x000fe400078e00ff */
[----:B------:R-:W-:Y:S02]  /*0530*/  @!P1 FFMA R9, R3, 1.84467440737095516160e+19, RZ ;  /* 0x5f80000003099823 */ /* 0x000fe400000000ff */
[----:B------:R-:W-:-:S07]  /*0540*/  @!P1 VIADD R8, R8, 0x40 ;  /* 0x0000004008089836 */ /* 0x000fce0000000000 */
.L_x_3:
[----:B------:R-:W-:Y:S01]  /*0550*/  LEA R10, R7, 0xc0800000, 0x17 ;  /* 0xc0800000070a7811 */ /* 0x000fe200078eb8ff */
[----:B------:R-:W-:-:S03]  /*0560*/  VIADD R6, R6, 0xffffff81 ;  /* 0xffffff8106067836 */ /* 0x000fc60000000000 */
[----:B------:R-:W-:Y:S01]  /*0570*/  IADD3 R10, PT, PT, -R10, R9, RZ ;  /* 0x000000090a0a7210 */ /* 0x000fe20007ffe1ff */
[C---:B------:R-:W-:Y:S01]  /*0580*/  IMAD R0, R6.reuse, -0x800000, R0 ;  /* 0xff80000006007824 */ /* 0x040fe200078e0200 */
[----:B------:R-:W-:Y:S02]  /*0590*/  IADD3 R7, PT, PT, R6, 0x7f, -R7 ;  /* 0x0000007f06077810 */ /* 0x000fe40007ffe807 */
[----:B------:R-:W0:Y:S01]  /*05a0*/  MUFU.RCP R3, R10 ;  /* 0x0000000a00037308 */ /* 0x000e220000001000 */
[----:B------:R-:W-:Y:S02]  /*05b0*/  FADD.FTZ R9, -R10, -RZ ;  /* 0x800000ff0a097221 */ /* 0x000fe40000010100 */
[----:B------:R-:W-:Y:S02]  /*05c0*/  IMAD.IADD R7, R7, 0x1, R8 ;  /* 0x0000000107077824 */ /* 0x000fe400078e0208 */
[----:B0-----:R-:W-:-:S04]  /*05d0*/  FFMA R12, R3, R9, 1 ;  /* 0x3f800000030c7423 */ /* 0x001fc80000000009 */
[----:B------:R-:W-:-:S04]  /*05e0*/  FFMA R14, R3, R12, R3 ;  /* 0x0000000c030e7223 */ /* 0x000fc80000000003 */
[----:B------:R-:W-:-:S04]  /*05f0*/  FFMA R3, R0, R14, RZ ;  /* 0x0000000e00037223 */ /* 0x000fc800000000ff */
[----:B------:R-:W-:-:S04]  /*0600*/  FFMA R12, R9, R3, R0 ;  /* 0x00000003090c7223 */ /* 0x000fc80000000000 */
[----:B------:R-:W-:-:S04]  /*0610*/  FFMA R11, R14, R12, R3 ;  /* 0x0000000c0e0b7223 */ /* 0x000fc80000000003 */
[----:B------:R-:W-:-:S04]  /*0620*/  FFMA R12, R9, R11, R0 ;  /* 0x0000000b090c7223 */ /* 0x000fc80000000000 */
[----:B------:R-:W-:-:S05]  /*0630*/  FFMA R0, R14, R12, R11 ;  /* 0x0000000c0e007223 */ /* 0x000fca000000000b */
[----:B------:R-:W-:-:S04]  /*0640*/  SHF.R.U32.HI R3, RZ, 0x17, R0 ;  /* 0x00000017ff037819 */ /* 0x000fc80000011600 */
[----:B------:R-:W-:-:S05]  /*0650*/  LOP3.LUT R3, R3, 0xff, RZ, 0xc0, !PT ;  /* 0x000000ff03037812 */ /* 0x000fca00078ec0ff */
[----:B------:R-:W-:-:S04]  /*0660*/  IMAD.IADD R9, R3, 0x1, R7 ;  /* 0x0000000103097824 */ /* 0x000fc800078e0207 */
[----:B------:R-:W-:-:S05]  /*0670*/  VIADD R3, R9, 0xffffffff ;  /* 0xffffffff09037836 */ /* 0x000fca0000000000 */
[----:B------:R-:W-:-:S13]  /*0680*/  ISETP.GE.U32.AND P0, PT, R3, 0xfe, PT ;  /* 0x000000fe0300780c */ /* 0x000fda0003f06070 */
[----:B------:R-:W-:Y:S05]  /*0690*/  @!P0 BRA `(.L_x_8) ;  /* 0x0000000000808947 */ /* 0x000fea0003800000 */
[----:B------:R-:W-:-:S13]  /*06a0*/  ISETP.GT.AND P0, PT, R9, 0xfe, PT ;  /* 0x000000fe0900780c */ /* 0x000fda0003f04270 */
[----:B------:R-:W-:Y:S05]  /*06b0*/  @P0 BRA `(.L_x_9) ;  /* 0x00000000006c0947 */ /* 0x000fea0003800000 */
[----:B------:R-:W-:-:S13]  /*06c0*/  ISETP.GE.AND P0, PT, R9, 0x1, PT ;  /* 0x000000010900780c */ /* 0x000fda0003f06270 */
[----:B------:R-:W-:Y:S05]  /*06d0*/  @P0 BRA `(.L_x_10) ;  /* 0x0000000000980947 */ /* 0x000fea0003800000 */
[----:B------:R-:W-:Y:S02]  /*06e0*/  ISETP.GE.AND P0, PT, R9, -0x18, PT ;  /* 0xffffffe80900780c */ /* 0x000fe40003f06270 */
[----:B------:R-:W-:-:S11]  /*06f0*/  LOP3.LUT R0, R0, 0x80000000, RZ, 0xc0, !PT ;  /* 0x8000000000007812 */ /* 0x000fd600078ec0ff */
[----:B------:R-:W-:Y:S05]  /*0700*/  @!P0 BRA `(.L_x_10) ;  /* 0x00000000008c8947 */ /* 0x000fea0003800000 */
[CCC-:B------:R-:W-:Y:S01]  /*0710*/  FFMA.RZ R3, R14.reuse, R12.reuse, R11.reuse ;  /* 0x0000000c0e037223 */ /* 0x1c0fe2000000c00b */
[C---:B------:R-:W-:Y:S02]  /*0720*/  VIADD R8, R9.reuse, 0x20 ;  /* 0x0000002009087836 */ /* 0x040fe40000000000 */
[CCC-:B------:R-:W-:Y:S01]  /*0730*/  FFMA.RM R6, R14.reuse, R12.reuse, R11.reuse ;  /* 0x0000000c0e067223 */ /* 0x1c0fe2000000400b */
[----:B------:R-:W-:Y:S02]  /*0740*/  ISETP.NE.AND P2, PT, R9, RZ, PT ;  /* 0x000000ff0900720c */ /* 0x000fe40003f45270 */
[----:B------:R-:W-:Y:S01]  /*0750*/  LOP3.LUT R7, R3, 0x7fffff, RZ, 0xc0, !PT ;  /* 0x007fffff03077812 */ /* 0x000fe200078ec0ff */
[----:B------:R-:W-:Y:S01]  /*0760*/  FFMA.RP R3, R14, R12, R11 ;  /* 0x0000000c0e037223 */ /* 0x000fe2000000800b */
[----:B------:R-:W-:Y:S02]  /*0770*/  ISETP.NE.AND P1, PT, R9, RZ, PT ;  /* 0x000000ff0900720c */ /* 0x000fe40003f25270 */
[----:B------:R-:W-:-:S02]  /*0780*/  LOP3.LUT R7, R7, 0x800000, RZ, 0xfc, !PT ;  /* 0x0080000007077812 */ /* 0x000fc400078efcff */
[----:B------:R-:W-:Y:S02]  /*0790*/  IADD3 R9, PT, PT, -R9, RZ, RZ ;  /* 0x000000ff09097210 */ /* 0x000fe40007ffe1ff */
[----:B------:R-:W-:Y:S02]  /*07a0*/  SHF.L.U32 R8, R7, R8, RZ ;  /* 0x0000000807087219 */ /* 0x000fe400000006ff */
[----:B------:R-:W-:Y:S02]  /*07b0*/  FSETP.NEU.FTZ.AND P0, PT, R3, R6, PT ;  /* 0x000000060300720b */ /* 0x000fe40003f1d000 */
[----:B------:R-:W-:Y:S02]  /*07c0*/  SEL R6, R9, RZ, P2 ;  /* 0x000000ff09067207 */ /* 0x000fe40001000000 */
[----:B------:R-:W-:Y:S02]  /*07d0*/  ISETP.NE.AND P1, PT, R8, RZ, P1 ;  /* 0x000000ff0800720c */ /* 0x000fe40000f25270 */
[----:B------:R-:W-:-:S02]  /*07e0*/  SHF.R.U32.HI R6, RZ, R6, R7 ;  /* 0x00000006ff067219 */ /* 0x000fc40000011607 */
[----:B------:R-:W-:Y:S02]  /*07f0*/  PLOP3.LUT P0, PT, P0, P1, PT, 0xf8, 0x8f ;  /* 0x00000000008f781c */ /* 0x000fe40000703f70 */
[----:B------:R-:W-:Y:S02]  /*0800*/  SHF.R.U32.HI R8, RZ, 0x1, R6 ;  /* 0x00000001ff087819 */ /* 0x000fe40000011606 */
[----:B------:R-:W-:-:S04]  /*0810*/  SEL R3, RZ, 0x1, !P0 ;  /* 0x00000001ff037807 */ /* 0x000fc80004000000 */
[----:B------:R-:W-:-:S04]  /*0820*/  LOP3.LUT R3, R3, 0x1, R8, 0xf8, !PT ;  /* 0x0000000103037812 */ /* 0x000fc800078ef808 */
[----:B------:R-:W-:-:S05]  /*0830*/  LOP3.LUT R3, R3, R6, RZ, 0xc0, !PT ;  /* 0x0000000603037212 */ /* 0x000fca00078ec0ff */
[----:B------:R-:W-:-:S05]  /*0840*/  IMAD.IADD R3, R8, 0x1, R3 ;  /* 0x0000000108037824 */ /* 0x000fca00078e0203 */
[----:B------:R-:W-:Y:S01]  /*0850*/  LOP3.LUT R0, R3, R0, RZ, 0xfc, !PT ;  /* 0x0000000003007212 */ /* 0x000fe200078efcff */
[----:B------:R-:W-:Y:S06]  /*0860*/  BRA `(.L_x_10) ;  /* 0x0000000000347947 */ /* 0x000fec0003800000 */
.L_x_9:
[----:B------:R-:W-:-:S04]  /*0870*/  LOP3.LUT R0, R0, 0x80000000, RZ, 0xc0, !PT ;  /* 0x8000000000007812 */ /* 0x000fc800078ec0ff */
[----:B------:R-:W-:Y:S01]  /*0880*/  LOP3.LUT R0, R0, 0x7f800000, RZ, 0xfc, !PT ;  /* 0x7f80000000007812 */ /* 0x000fe200078efcff */
[----:B------:R-:W-:Y:S06]  /*0890*/  BRA `(.L_x_10) ;  /* 0x0000000000287947 */ /* 0x000fec0003800000 */
.L_x_8:
[----:B------:R-:W-:Y:S01]  /*08a0*/  IMAD R0, R7, 0x800000, R0 ;  /* 0x0080000007007824 */ /* 0x000fe200078e0200 */
[----:B------:R-:W-:Y:S06]  /*08b0*/  BRA `(.L_x_10) ;  /* 0x0000000000207947 */ /* 0x000fec0003800000 */
.L_x_7:
[----:B------:R-:W-:-:S04]  /*08c0*/  LOP3.LUT R0, R9, 0x80000000, R0, 0x48, !PT ;  /* 0x8000000009007812 */ /* 0x000fc800078e4800 */
[----:B------:R-:W-:Y:S01]  /*08d0*/  LOP3.LUT R0, R0, 0x7f800000, RZ, 0xfc, !PT ;  /* 0x7f80000000007812 */ /* 0x000fe200078efcff */
[----:B------:R-:W-:Y:S06]  /*08e0*/  BRA `(.L_x_10) ;  /* 0x0000000000147947 */ /* 0x000fec0003800000 */
.L_x_6:
[----:B------:R-:W-:Y:S01]  /*08f0*/  LOP3.LUT R0, R9, 0x80000000, R0, 0x48, !PT ;  /* 0x8000000009007812 */ /* 0x000fe200078e4800 */
[----:B------:R-:W-:Y:S06]  /*0900*/  BRA `(.L_x_10) ;  /* 0x00000000000c7947 */ /* 0x000fec0003800000 */
.L_x_5:
[----:B------:R-:W0:Y:S01]  /*0910*/  MUFU.RSQ R0, -QNAN ;  /* 0xffc0000000007908 */ /* 0x000e220000001400 */
[----:B------:R-:W-:Y:S05]  /*0920*/  BRA `(.L_x_10) ;  /* 0x0000000000047947 */ /* 0x000fea0003800000 */
.L_x_4:
[----:B------:R-:W-:-:S07]  /*0930*/  FADD.FTZ R0, R0, R3 ;  /* 0x0000000300007221 */ /* 0x000fce0000010000 */
.L_x_10:
[----:B------:R-:W-:-:S04]  /*0940*/  IMAD.MOV.U32 R3, RZ, RZ, 0x0 ;  /* 0x00000000ff037424 */ /* 0x000fc800078e00ff */
[----:B0-----:R-:W-:Y:S05]  /*0950*/  RET.REL.NODEC R2 `(_Z26updateNeuralActivityKernelP14EnhancedNeuroniff) ;  /* 0xfffffff402a87950 */ /* 0x001fea0003c3ffff */
.L_x_11:
        /* <DEDUP_REMOVED lines=10> */
.L_x_35:


//--------------------- .text._Z34applyRewardModulatedLearningKernelP15EnhancedSynapseifff --------------------------
	.section	.text._Z34applyRewardModulatedLearningKernelP15EnhancedSynapseifff,"ax",@progbits
	.align	128
        .global         _Z34applyRewardModulatedLearningKernelP15EnhancedSynapseifff
        .type           _Z34applyRewardModulatedLearningKernelP15EnhancedSynapseifff,@function
        .size           _Z34applyRewardModulatedLearningKernelP15EnhancedSynapseifff,(.L_x_40 - _Z34applyRewardModulatedLearningKernelP15EnhancedSynapseifff)
        .other          _Z34applyRewardModulatedLearningKernelP15EnhancedSynapseifff,@"STO_CUDA_ENTRY STV_DEFAULT"
_Z34applyRewardModulatedLearningKernelP15EnhancedSynapseifff:
.text._Z34applyRewardModulatedLearningKernelP15EnhancedSynapseifff:
        /* <DEDUP_REMOVED lines=10> */
[----:B0-----:R-:W-:-:S05]  /*00a0*/  IMAD.WIDE R2, R5, 0x1c, R2 ;  /* 0x0000001c05027825 */ /* 0x001fca00078e0202 */
[----:B-1----:R-:W2:Y:S02]  /*00b0*/  LDG.E.U8 R0, desc[UR4][R2.64+0x18] ;  /* 0x0000180402007981 */ /* 0x002ea4000c1e1100 */
[----:B--2---:R-:W-:-:S13]  /*00c0*/  ISETP.NE.AND P0, PT, R0, RZ, PT ;  /* 0x000000ff0000720c */ /* 0x004fda0003f05270 */
[----:B------:R-:W-:Y:S05]  /*00d0*/  @!P0 EXIT ;  /* 0x000000000000894d */ /* 0x000fea0003800000 */
[----:B------:R-:W2:Y:S01]  /*00e0*/  LDG.E R5, desc[UR4][R2.64+0x4] ;  /* 0x0000040402057981 */ /* 0x000ea2000c1e1900 */
[----:B------:R-:W0:Y:S01]  /*00f0*/  LDC.64 R8, c[0x0][0x390] ;  /* 0x0000e400ff087b82 */ /* 0x000e220000000a00 */
[----:B------:R-:W0:Y:S02]  /*0100*/  LDCU UR6, c[0x0][0x38c] ;  /* 0x00007180ff0677ac */ /* 0x000e240008000800 */
[----:B------:R-:W2:Y:S01]  /*0110*/  LDG.E R7, desc[UR4][R2.64] ;  /* 0x0000000402077981 */ /* 0x000ea2000c1e1900 */
[----:B0-----:R-:W-:Y:S01]  /*0120*/  FMUL R0, R8, UR6 ;  /* 0x0000000608007c20 */ /* 0x001fe20008400000 */
[----:B------:R-:W-:-:S03]  /*0130*/  FADD R9, -R9, 1 ;  /* 0x3f80000009097421 */ /* 0x000fc60000000100 */
[----:B--2---:R-:W-:Y:S01]  /*0140*/  FFMA R0, R0, R5, R7 ;  /* 0x0000000500007223 */ /* 0x004fe20000000007 */
[----:B------:R-:W-:-:S03]  /*0150*/  FMUL R7, R5, 0.89999997615814208984 ;  /* 0x3f66666605077820 */ /* 0x000fc60000400000 */
[----:B------:R-:W-:Y:S02]  /*0160*/  FMUL R0, R0, R9 ;  /* 0x0000000900007220 */ /* 0x000fe40000400000 */
[----:B------:R-:W-:Y:S03]  /*0170*/  STG.E desc[UR4][R2.64+0x4], R7 ;  /* 0x0000040702007986 */ /* 0x000fe6000c101904 */
[----:B------:R-:W-:-:S04]  /*0180*/  FMNMX R0, R0, 2, PT ;  /* 0x4000000000007809 */ /* 0x000fc80003800000 */
[----:B------:R-:W-:-:S05]  /*0190*/  FMNMX R5, RZ, R0, !PT ;  /* 0x00000000ff057209 */ /* 0x000fca0007800000 */
[----:B------:R-:W-:Y:S01]  /*01a0*/  STG.E desc[UR4][R2.64], R5 ;  /* 0x0000000502007986 */ /* 0x000fe2000c101904 */
[----:B------:R-:W-:Y:S05]  /*01b0*/  EXIT ;  /* 0x000000000000794d */ /* 0x000fea0003800000 */
.L_x_12:
        /* <DEDUP_REMOVED lines=12> */
.L_x_40:


//--------------------- .text._Z29updateEligibilityTracesKernelP15EnhancedSynapseP14EnhancedNeuroniff --------------------------
	.section	.text._Z29updateEligibilityTracesKernelP15EnhancedSynapseP14EnhancedNeuroniff,"ax",@progbits
	.align	128
        .global         _Z29updateEligibilityTracesKernelP15EnhancedSynapseP14EnhancedNeuroniff
        .type           _Z29updateEligibilityTracesKernelP15EnhancedSynapseP14EnhancedNeuroniff,@function
        .size           _Z29updateEligibilityTracesKernelP15EnhancedSynapseP14EnhancedNeuroniff,(.L_x_36 - _Z29updateEligibilityTracesKernelP15EnhancedSynapseP14EnhancedNeuroniff)
        .other          _Z29updateEligibilityTracesKernelP15EnhancedSynapseP14EnhancedNeuroniff,@"STO_CUDA_ENTRY STV_DEFAULT"
_Z29updateEligibilityTracesKernelP15EnhancedSynapseP14EnhancedNeuroniff:
.text._Z29updateEligibilityTracesKernelP15EnhancedSynapseP14EnhancedNeuroniff:
        /* <DEDUP_REMOVED lines=14> */
[----:B------:R0:W5:Y:S01]  /*00e0*/  LDG.E R2, desc[UR4][R4.64+0x10] ;  /* 0x0000100404027981 */ /* 0x000162000c1e1900 */
[----:B------:R-:W1:Y:S01]  /*00f0*/  LDC R7, c[0x0][0x398] ;  /* 0x0000e600ff077b82 */ /* 0x000e620000000800 */
[----:B------:R-:W2:Y:S02]  /*0100*/  LDCU UR6, c[0x0][0x394] ;  /* 0x00007280ff0677ac */ /* 0x000ea40008000800 */
[----:B------:R0:W5:Y:S01]  /*0110*/  LDG.E R6, desc[UR4][R4.64+0x14] ;  /* 0x0000140404067981 */ /* 0x000162000c1e1900 */
[----:B--2---:R-:W-:Y:S01]  /*0120*/  IMAD.U32 R10, RZ, RZ, UR6 ;  /* 0x00000006ff0a7e24 */ /* 0x004fe2000f8e00ff */
[----:B-1----:R-:W1:Y:S08]  /*0130*/  MUFU.RCP R0, R7 ;  /* 0x0000000700007308 */ /* 0x002e700000001000 */
[----:B------:R-:W2:Y:S01]  /*0140*/  FCHK P0, -R10, R7 ;  /* 0x000000070a007302 */ /* 0x000ea20000000100 */
[----:B-1----:R-:W-:-:S04]  /*0150*/  FFMA R3, R0, -R7, 1 ;  /* 0x3f80000000037423 */ /* 0x002fc80000000807 */
[----:B------:R-:W-:-:S04]  /*0160*/  FFMA R0, R0, R3, R0 ;  /* 0x0000000300007223 */ /* 0x000fc80000000000 */
[----:B------:R-:W-:-:S04]  /*0170*/  FFMA R3, R0, -UR6, RZ ;  /* 0x8000000600037c23 */ /* 0x000fc800080000ff */
[----:B------:R-:W-:-:S04]  /*0180*/  FFMA R8, R3, -R7, -UR6 ;  /* 0x8000000603087e23 */ /* 0x000fc80008000807 */
[----:B------:R-:W-:Y:S01]  /*0190*/  FFMA R0, R0, R8, R3 ;  /* 0x0000000800007223 */ /* 0x000fe20000000003 */
[----:B0-2---:R-:W-:Y:S06]  /*01a0*/  @!P0 BRA `(.L_x_13) ;  /* 0x0000000000148947 */ /* 0x005fec0003800000 */
[----:B------:R-:W0:Y:S01]  /*01b0*/  LDCU UR7, c[0x0][0x398] ;  /* 0x00007300ff0777ac */ /* 0x000e220008000800 */
[----:B------:R-:W-:Y:S01]  /*01c0*/  FADD R0, -RZ, -UR6 ;  /* 0x80000006ff007e21 */ /* 0x000fe20008000100 */
[----:B------:R-:W-:Y:S01]  /*01d0*/  MOV R10, 0x200 ;  /* 0x00000200000a7802 */ /* 0x000fe20000000f00 */
[----:B0-----:R-:W-:-:S07]  /*01e0*/  IMAD.U32 R3, RZ, RZ, UR7 ;  /* 0x00000007ff037e24 */ /* 0x001fce000f8e00ff */
[----:B-----5:R-:W-:Y:S05]  /*01f0*/  CALL.REL.NOINC `($__internal_1_$__cuda_sm3x_div_rn_noftz_f32_slowpath) ;  /* 0x0000000400787944 */ /* 0x020fea0003c00000 */
.L_x_13:
[----:B------:R-:W2:Y:S01]  /*0200*/  LDG.E R12, desc[UR4][R4.64+0x4] ;  /* 0x00000404040c7981 */ /* 0x000ea2000c1e1900 */
[----:B------:R-:W-:Y:S02]  /*0210*/  HFMA2 R3, -RZ, RZ, 0.96630859375, -0.0022525787353515625 ;  /* 0x3bbb989dff037431 */ /* 0x000fe400000001ff */
[----:B------:R-:W-:-:S03]  /*0220*/  IMAD.MOV.U32 R8, RZ, RZ, 0x437c0000 ;  /* 0x437c0000ff087424 */ /* 0x000fc600078e00ff */
[----:B------:R-:W-:-:S04]  /*0230*/  FFMA.SAT R3, R0, R3, 0.5 ;  /* 0x3f00000000037423 */ /* 0x000fc80000002003 */
[----:B------:R-:W-:Y:S02]  /*0240*/  FFMA.RM R3, R3, R8, 12582913 ;  /* 0x4b40000103037423 */ /* 0x000fe40000004008 */
[----:B------:R-:W0:Y:S02]  /*0250*/  LDC.64 R8, c[0x0][0x388] ;  /* 0x0000e200ff087b82 */ /* 0x000e240000000a00 */
[C---:B------:R-:W-:Y:S01]  /*0260*/  FADD R7, R3.reuse, -12583039 ;  /* 0xcb40007f03077421 */ /* 0x040fe20000000000 */
[----:B------:R-:W-:-:S03]  /*0270*/  SHF.L.U32 R3, R3, 0x17, RZ ;  /* 0x0000001703037819 */ /* 0x000fc600000006ff */
[----:B------:R-:W-:-:S04]  /*0280*/  FFMA R7, R0, 1.4426950216293334961, -R7 ;  /* 0x3fb8aa3b00077823 */ /* 0x000fc80000000807 */
[----:B------:R-:W-:-:S06]  /*0290*/  FFMA R10, R0, 1.925963033500011079e-08, R7 ;  /* 0x32a57060000a7823 */ /* 0x000fcc0000000007 */
[----:B------:R-:W1:Y:S01]  /*02a0*/  MUFU.EX2 R10, R10 ;  /* 0x0000000a000a7308 */ /* 0x000e620000000800 */
[----:B0----5:R-:W-:-:S04]  /*02b0*/  IMAD.WIDE R6, R6, 0x14, R8 ;  /* 0x0000001406067825 */ /* 0x021fc800078e0208 */
[----:B------:R-:W-:-:S04]  /*02c0*/  IMAD.WIDE R8, R2, 0x14, R8 ;  /* 0x0000001402087825 */ /* 0x000fc800078e0208 */
[----:B-1----:R-:W-:-:S04]  /*02d0*/  FMUL R3, R3, R10 ;  /* 0x0000000a03037220 */ /* 0x002fc80000400000 */
[----:B--2---:R-:W-:-:S05]  /*02e0*/  FMUL R11, R3, R12 ;  /* 0x0000000c030b7220 */ /* 0x004fca0000400000 */
[----:B------:R0:W-:Y:S04]  /*02f0*/  STG.E desc[UR4][R4.64+0x4], R11 ;  /* 0x0000040b04007986 */ /* 0x0001e8000c101904 */
[----:B------:R-:W2:Y:S04]  /*0300*/  LDG.E R2, desc[UR4][R6.64+0x4] ;  /* 0x0000040406027981 */ /* 0x000ea8000c1e1900 */
[----:B------:R-:W2:Y:S01]  /*0310*/  LDG.E R3, desc[UR4][R8.64+0x4] ;  /* 0x0000040408037981 */ /* 0x000ea2000c1e1900 */
[----:B------:R-:W-:Y:S01]  /*0320*/  BSSY.RECONVERGENT B0, `(.L_x_14) ;  /* 0x0000047000007945 */ /* 0x000fe20003800200 */
[----:B--2---:R-:W-:-:S05]  /*0330*/  FADD R0, R2, -R3 ;  /* 0x8000000302007221 */ /* 0x004fca0000000000 */
[----:B------:R-:W-:-:S13]  /*0340*/  FSETP.GEU.AND P0, PT, |R0|, 50, PT ;  /* 0x424800000000780b */ /* 0x000fda0003f0e200 */
[----:B0-----:R-:W-:Y:S05]  /*0350*/  @P0 BRA `(.L_x_15) ;  /* 0x00000004000c0947 */ /* 0x001fea0003800000 */
[----:B------:R-:W-:Y:S01]  /*0360*/  FSETP.GEU.AND P0, PT, R0, 20, PT ;  /* 0x41a000000000780b */ /* 0x000fe20003f0e000 */
[----:B------:R-:W-:Y:S03]  /*0370*/  BSSY.RECONVERGENT B1, `(.L_x_16) ;  /* 0x000003b000017945 */ /* 0x000fe60003800200 */
[----:B------:R-:W-:-:S13]  /*0380*/  FSETP.LEU.OR P0, PT, R2, R3, P0 ;  /* 0x000000030200720b */ /* 0x000fda000070b400 */
[----:B------:R-:W-:Y:S05]  /*0390*/  @P0 BRA `(.L_x_17) ;  /* 0x0000000000680947 */ /* 0x000fea0003800000 */
[----:B------:R-:W-:Y:S01]  /*03a0*/  MOV R2, 0x41200000 ;  /* 0x4120000000027802 */ /* 0x000fe20000000f00 */
[----:B------:R-:W-:Y:S01]  /*03b0*/  IMAD.MOV.U32 R3, RZ, RZ, 0x3dcccccd ;  /* 0x3dcccccdff037424 */ /* 0x000fe200078e00ff */
[----:B------:R-:W0:Y:S01]  /*03c0*/  FCHK P0, R0, -10 ;  /* 0xc120000000007902 */ /* 0x000e220000000000 */
[----:B------:R-:W-:Y:S02]  /*03d0*/  BSSY.RECONVERGENT B2, `(.L_x_18) ;  /* 0x000000b000027945 */ /* 0x000fe40003800200 */
[----:B------:R-:W-:-:S04]  /*03e0*/  FFMA R2, -R3, R2, 1 ;  /* 0x3f80000003027423 */ /* 0x000fc80000000102 */
[----:B------:R-:W-:-:S04]  /*03f0*/  FFMA R3, R2, -R3, -0.10000000149011611938 ;  /* 0xbdcccccd02037423 */ /* 0x000fc80000000803 */
[----:B------:R-:W-:-:S04]  /*0400*/  FFMA R2, R0, R3, RZ ;  /* 0x0000000300027223 */ /* 0x000fc800000000ff */
[----:B------:R-:W-:-:S04]  /*0410*/  FFMA R10, R2, 10, R0 ;  /* 0x41200000020a7823 */ /* 0x000fc80000000000 */
[----:B------:R-:W-:Y:S01]  /*0420*/  FFMA R2, R3, R10, R2 ;  /* 0x0000000a03027223 */ /* 0x000fe20000000002 */
[----:B0-----:R-:W-:Y:S06]  /*0430*/  @!P0 BRA `(.L_x_19) ;  /* 0x0000000000108947 */ /* 0x001fec0003800000 */
[----:B------:R-:W-:Y:S01]  /*0440*/  IMAD.MOV.U32 R3, RZ, RZ, -0x3ee00000 ;  /* 0xc1200000ff037424 */ /* 0x000fe200078e00ff */
[----:B------:R-:W-:-:S07]  /*0450*/  MOV R10, 0x470 ;  /* 0x00000470000a7802 */ /* 0x000fce0000000f00 */
[----:B------:R-:W-:Y:S05]  /*0460*/  CALL.REL.NOINC `($__internal_1_$__cuda_sm3x_div_rn_noftz_f32_slowpath) ;  /* 0x0000000000dc7944 */ /* 0x000fea0003c00000 */
[----:B------:R-:W-:-:S07]  /*0470*/  MOV R2, R0 ;  /* 0x0000000000027202 */ /* 0x000fce0000000f00 */
.L_x_19:
[----:B------:R-:W-:Y:S05]  /*0480*/  BSYNC.RECONVERGENT B2 ;  /* 0x0000000000027941 */ /* 0x000fea0003800200 */
.L_x_18:
[----:B------:R-:W-:Y:S02]  /*0490*/  HFMA2 R13, -RZ, RZ, 3.7421875, 0 ;  /* 0x437c0000ff0d7431 */ /* 0x000fe400000001ff */
[----:B------:R-:W-:-:S04]  /*04a0*/  IMAD.MOV.U32 R3, RZ, RZ, 0x3bbb989d ;  /* 0x3bbb989dff037424 */ /* 0x000fc800078e00ff */
[----:B------:R-:W-:-:S04]  /*04b0*/  FFMA.SAT R0, R2, R3, 0.5 ;  /* 0x3f00000002007423 */ /* 0x000fc80000002003 */
[----:B------:R-:W-:-:S04]  /*04c0*/  FFMA.RM R0, R0, R13, 12582913 ;  /* 0x4b40000100007423 */ /* 0x000fc8000000400d */
[C---:B------:R-:W-:Y:S01]  /*04d0*/  FADD R3, R0.reuse, -12583039 ;  /* 0xcb40007f00037421 */ /* 0x040fe20000000000 */
[----:B------:R-:W-:-:S03]  /*04e0*/  IMAD.SHL.U32 R0, R0, 0x800000, RZ ;  /* 0x0080000000007824 */ /* 0x000fc600078e00ff */
[----:B------:R-:W-:-:S04]  /*04f0*/  FFMA R3, R2, 1.4426950216293334961, -R3 ;  /* 0x3fb8aa3b02037823 */ /* 0x000fc80000000803 */
[----:B------:R-:W-:-:S06]  /*0500*/  FFMA R3, R2, 1.925963033500011079e-08, R3 ;  /* 0x32a5706002037823 */ /* 0x000fcc0000000003 */
[----:B------:R-:W0:Y:S02]  /*0510*/  MUFU.EX2 R3, R3 ;  /* 0x0000000300037308 */ /* 0x000e240000000800 */
[----:B0-----:R-:W-:Y:S01]  /*0520*/  FMUL.D2 R2, R0, R3 ;  /* 0x0000000300027220 */ /* 0x001fe20000300000 */
[----:B------:R-:W-:Y:S06]  /*0530*/  BRA `(.L_x_20) ;  /* 0x0000000000787947 */ /* 0x000fec0003800000 */
.L_x_17:
[----:B------:R-:W-:-:S04]  /*0540*/  FSETP.GT.AND P0, PT, R0, -20, PT ;  /* 0xc1a000000000780b */ /* 0x000fc80003f04000 */
[----:B------:R-:W-:Y:S02]  /*0550*/  FSETP.GEU.OR P0, PT, R2, R3, !P0 ;  /* 0x000000030200720b */ /* 0x000fe4000470e400 */
[----:B------:R-:W-:-:S11]  /*0560*/  MOV R2, RZ ;  /* 0x000000ff00027202 */ /* 0x000fd60000000f00 */
[----:B------:R-:W-:Y:S05]  /*0570*/  @P0 BRA `(.L_x_20) ;  /* 0x0000000000680947 */ /* 0x000fea0003800000 */
[----:B------:R-:W-:Y:S02]  /*0580*/  HFMA2 R2, -RZ, RZ, 2.5625, 0 ;  /* 0x41200000ff027431 */ /* 0x000fe400000001ff */
[----:B------:R-:W-:Y:S01]  /*0590*/  IMAD.MOV.U32 R3, RZ, RZ, 0x3dcccccd ;  /* 0x3dcccccdff037424 */ /* 0x000fe200078e00ff */
[----:B------:R-:W0:Y:S01]  /*05a0*/  FCHK P0, R0, 10 ;  /* 0x4120000000007902 */ /* 0x000e220000000000 */
[----:B------:R-:W-:Y:S02]  /*05b0*/  BSSY.RECONVERGENT B2, `(.L_x_21) ;  /* 0x000000b000027945 */ /* 0x000fe40003800200 */
[----:B------:R-:W-:-:S04]  /*05c0*/  FFMA R2, R3, -R2, 1 ;  /* 0x3f80000003027423 */ /* 0x000fc80000000802 */
[----:B------:R-:W-:-:S04]  /*05d0*/  FFMA R3, R2, R3, 0.10000000149011611938 ;  /* 0x3dcccccd02037423 */ /* 0x000fc80000000003 */
[----:B------:R-:W-:-:S04]  /*05e0*/  FFMA R2, R0, R3, RZ ;  /* 0x0000000300027223 */ /* 0x000fc800000000ff */
[----:B------:R-:W-:-:S04]  /*05f0*/  FFMA R10, R2, -10, R0 ;  /* 0xc1200000020a7823 */ /* 0x000fc80000000000 */
[----:B------:R-:W-:Y:S01]  /*0600*/  FFMA R2, R3, R10, R2 ;  /* 0x0000000a03027223 */ /* 0x000fe20000000002 */
[----:B0-----:R-:W-:Y:S06]  /*0610*/  @!P0 BRA `(.L_x_22) ;  /* 0x0000000000108947 */ /* 0x001fec0003800000 */
[----:B------:R-:W-:Y:S01]  /*0620*/  IMAD.MOV.U32 R3, RZ, RZ, 0x41200000 ;  /* 0x41200000ff037424 */ /* 0x000fe200078e00ff */
[----:B------:R-:W-:-:S07]  /*0630*/  MOV R10, 0x650 ;  /* 0x00000650000a7802 */ /* 0x000fce0000000f00 */
[----:B------:R-:W-:Y:S05]  /*0640*/  CALL.REL.NOINC `($__internal_1_$__cuda_sm3x_div_rn_noftz_f32_slowpath) ;  /* 0x0000000000647944 */ /* 0x000fea0003c00000 */
[----:B------:R-:W-:-:S07]  /*0650*/  MOV R2, R0 ;  /* 0x0000000000027202 */ /* 0x000fce0000000f00 */
.L_x_22:
[----:B------:R-:W-:Y:S05]  /*0660*/  BSYNC.RECONVERGENT B2 ;  /* 0x0000000000027941 */ /* 0x000fea0003800200 */
.L_x_21:
        /* <DEDUP_REMOVED lines=9> */
[----:B0-----:R-:W-:-:S04]  /*0700*/  FMUL R0, R0, R3 ;  /* 0x0000000300007220 */ /* 0x001fc80000400000 */
[----:B------:R-:W-:-:S07]  /*0710*/  FMUL R2, R0, -0.30000001192092895508 ;  /* 0xbe99999a00027820 */ /* 0x000fce0000400000 */
.L_x_20:
[----:B------:R-:W-:Y:S05]  /*0720*/  BSYNC.RECONVERGENT B1 ;  /* 0x0000000000017941 */ /* 0x000fea0003800200 */
.L_x_16:
[----:B------:R-:W-:-:S05]  /*0730*/  FADD R11, R11, R2 ;  /* 0x000000020b0b7221 */ /* 0x000fca0000000000 */
[----:B------:R0:W-:Y:S04]  /*0740*/  STG.E desc[UR4][R4.64+0x4], R11 ;  /* 0x0000040b04007986 */ /* 0x0001e8000c101904 */
[----:B------:R-:W2:Y:S04]  /*0750*/  LDG.E R9, desc[UR4][R8.64+0x4] ;  /* 0x0000040408097981 */ /* 0x000ea8000c1e1900 */
[----:B--2---:R0:W-:Y:S04]  /*0760*/  STG.E desc[UR4][R4.64+0x8], R9 ;  /* 0x0000080904007986 */ /* 0x0041e8000c101904 */
[----:B------:R-:W2:Y:S04]  /*0770*/  LDG.E R7, desc[UR4][R6.64+0x4] ;  /* 0x0000040406077981 */ /* 0x000ea8000c1e1900 */
[----:B--2---:R0:W-:Y:S02]  /*0780*/  STG.E desc[UR4][R4.64+0xc], R7 ;  /* 0x00000c0704007986 */ /* 0x0041e4000c101904 */
.L_x_15:
[----:B------:R-:W-:Y:S05]  /*0790*/  BSYNC.RECONVERGENT B0 ;  /* 0x0000000000007941 */ /* 0x000fea0003800200 */
.L_x_14:
[----:B0-----:R-:W-:-:S04]  /*07a0*/  FMNMX R11, R11, 1, PT ;  /* 0x3f8000000b0b7809 */ /* 0x001fc80003800000 */
[----:B------:R-:W-:-:S05]  /*07b0*/  FMNMX R11, R11, -1, !PT ;  /* 0xbf8000000b0b7809 */ /* 0x000fca0007800000 */
[----:B------:R-:W-:Y:S01]  /*07c0*/  STG.E desc[UR4][R4.64+0x4], R11 ;  /* 0x0000040b04007986 */ /* 0x000fe2000c101904 */
[----:B------:R-:W-:Y:S05]  /*07d0*/  EXIT ;  /* 0x000000000000794d */ /* 0x000fea0003800000 */
        .weak           $__internal_1_$__cuda_sm3x_div_rn_noftz_f32_slowpath
        .type           $__internal_1_$__cuda_sm3x_div_rn_noftz_f32_slowpath,@function
        .size           $__internal_1_$__cuda_sm3x_div_rn_noftz_f32_slowpath,(.L_x_36 - $__internal_1_$__cuda_sm3x_div_rn_noftz_f32_slowpath)
$__internal_1_$__cuda_sm3x_div_rn_noftz_f32_slowpath:
[----:B------:R-:W-:Y:S01]  /*07e0*/  SHF.R.U32.HI R13, RZ, 0x17, R3 ;  /* 0x00000017ff0d7819 */ /* 0x000fe20000011603 */
[----:B------:R-:W-:Y:S01]  /*07f0*/  BSSY.RECONVERGENT B3, `(.L_x_23) ;  /* 0x0000062000037945 */ /* 0x000fe20003800200 */
[----:B------:R-:W-:Y:S02]  /*0800*/  SHF.R.U32.HI R12, RZ, 0x17, R0 ;  /* 0x00000017ff0c7819 */ /* 0x000fe40000011600 */
[----:B------:R-:W-:Y:S02]  /*0810*/  LOP3.LUT R13, R13, 0xff, RZ, 0xc0, !PT ;  /* 0x000000ff0d0d7812 */ /* 0x000fe400078ec0ff */
[----:B------:R-:W-:Y:S02]  /*0820*/  LOP3.LUT R16, R12, 0xff, RZ, 0xc0, !PT ;  /* 0x000000ff0c107812 */ /* 0x000fe400078ec0ff */
[----:B------:R-:W-:-:S03]  /*0830*/  IADD3 R15, PT, PT, R13, -0x1, RZ ;  /* 0xffffffff0d0f7810 */ /* 0x000fc60007ffe0ff */
[----:B------:R-:W-:Y:S01]  /*0840*/  VIADD R14, R16, 0xffffffff ;  /* 0xffffffff100e7836 */ /* 0x000fe20000000000 */
[----:B------:R-:W-:-:S04]  /*0850*/  ISETP.GT.U32.AND P0, PT, R15, 0xfd, PT ;  /* 0x000000fd0f00780c */ /* 0x000fc80003f04070 */
[----:B------:R-:W-:-:S13]  /*0860*/  ISETP.GT.U32.OR P0, PT, R14, 0xfd, P0 ;  /* 0x000000fd0e00780c */ /* 0x000fda0000704470 */
[----:B------:R-:W-:Y:S01]  /*0870*/  @!P0 MOV R12, RZ ;  /* 0x000000ff000c8202 */ /* 0x000fe20000000f00 */
[----:B------:R-:W-:Y:S06]  /*0880*/  @!P0 BRA `(.L_x_24) ;  /* 0x00000000005c8947 */ /* 0x000fec0003800000 */
        /* <DEDUP_REMOVED lines=18> */
[----:B------:R-:W-:Y:S01]  /*09b0*/  @P0 IMAD.MOV.U32 R12, RZ, RZ, RZ ;  /* 0x000000ffff0c0224 */ /* 0x000fe200078e00ff */
[----:B------:R-:W-:Y:S01]  /*09c0*/  @!P0 MOV R12, 0xffffffc0 ;  /* 0xffffffc0000c8802 */ /* 0x000fe20000000f00 */
[----:B------:R-:W-:Y:S01]  /*09d0*/  @!P0 FFMA R0, R0, 1.84467440737095516160e+19, RZ ;  /* 0x5f80000000008823 */ /* 0x000fe200000000ff */
[----:B------:R-:W-:-:S03]  /*09e0*/  @!P1 FFMA R3, R3, 1.84467440737095516160e+19, RZ ;  /* 0x5f80000003039823 */ /* 0x000fc600000000ff */
[----:B------:R-:W-:-:S07]  /*09f0*/  @!P1 VIADD R12, R12, 0x40 ;  /* 0x000000400c0c9836 */ /* 0x000fce0000000000 */
.L_x_24:
[----:B------:R-:W-:Y:S01]  /*0a00*/  LEA R14, R13, 0xc0800000, 0x17 ;  /* 0xc08000000d0e7811 */ /* 0x000fe200078eb8ff */
[----:B------:R-:W-:Y:S03]  /*0a10*/  BSSY.RECONVERGENT B4, `(.L_x_29) ;  /* 0x0000036000047945 */ /* 0x000fe60003800200 */
[----:B------:R-:W-:Y:S01]  /*0a20*/  IADD3 R15, PT, PT, -R14, R3, RZ ;  /* 0x000000030e0f7210 */ /* 0x000fe20007ffe1ff */
[----:B------:R-:W-:-:S03]  /*0a30*/  VIADD R14, R16, 0xffffff81 ;  /* 0xffffff81100e7836 */ /* 0x000fc60000000000 */
[----:B------:R0:W1:Y:S01]  /*0a40*/  MUFU.RCP R3, R15 ;  /* 0x0000000f00037308 */ /* 0x0000620000001000 */
[----:B------:R-:W-:Y:S01]  /*0a50*/  FADD.FTZ R17, -R15, -RZ ;  /* 0x800000ff0f117221 */ /* 0x000fe20000010100 */
[C---:B------:R-:W-:Y:S01]  /*0a60*/  IMAD R0, R14.reuse, -0x800000, R0 ;  /* 0xff8000000e007824 */ /* 0x040fe200078e0200 */
[----:B0-----:R-:W-:-:S04]  /*0a70*/  IADD3 R15, PT, PT, R14, 0x7f, -R13 ;  /* 0x0000007f0e0f7810 */ /* 0x001fc80007ffe80d */
[----:B------:R-:W-:Y:S01]  /*0a80*/  IADD3 R15, PT, PT, R15, R12, RZ ;  /* 0x0000000c0f0f7210 */ /* 0x000fe20007ffe0ff */
[----:B-1----:R-:W-:-:S04]  /*0a90*/  FFMA R16, R3, R17, 1 ;  /* 0x3f80000003107423 */ /* 0x002fc80000000011 */
        /* <DEDUP_REMOVED lines=8> */
[----:B------:R-:W-:-:S05]  /*0b20*/  IMAD.IADD R16, R13, 0x1, R15 ;  /* 0x000000010d107824 */ /* 0x000fca00078e020f */
[----:B------:R-:W-:-:S04]  /*0b30*/  IADD3 R12, PT, PT, R16, -0x1, RZ ;  /* 0xffffffff100c7810 */ /* 0x000fc80007ffe0ff */
        /* <DEDUP_REMOVED lines=10> */
[C---:B------:R-:W-:Y:S01]  /*0be0*/  VIADD R14, R16.reuse, 0x20 ;  /* 0x00000020100e7836 */ /* 0x040fe20000000000 */
[C---:B------:R-:W-:Y:S02]  /*0bf0*/  ISETP.NE.AND P2, PT, R16.reuse, RZ, PT ;  /* 0x000000ff1000720c */ /* 0x040fe40003f45270 */
[----:B------:R-:W-:Y:S02]  /*0c00*/  ISETP.NE.AND P1, PT, R16, RZ, PT ;  /* 0x000000ff1000720c */ /* 0x000fe40003f25270 */
[----:B------:R-:W-:Y:S01]  /*0c10*/  LOP3.LUT R13, R12, 0x7fffff, RZ, 0xc0, !PT ;  /* 0x007fffff0c0d7812 */ /* 0x000fe200078ec0ff */
[CCC-:B------:R-:W-:Y:S01]  /*0c20*/  FFMA.RP R12, R3.reuse, R17.reuse, R18.reuse ;  /* 0x00000011030c7223 */ /* 0x1c0fe20000008012 */
[----:B------:R-:W-:Y:S01]  /*0c30*/  FFMA.RM R3, R3, R17, R18 ;  /* 0x0000001103037223 */ /* 0x000fe20000004012 */
[----:B------:R-:W-:Y:S02]  /*0c40*/  IADD3 R15, PT, PT, -R16, RZ, RZ ;  /* 0x000000ff100f7210 */ /* 0x000fe40007ffe1ff */
[----:B------:R-:W-:-:S02]  /*0c50*/  LOP3.LUT R13, R13, 0x800000, RZ, 0xfc, !PT ;  /* 0x008000000d0d7812 */ /* 0x000fc400078efcff */
[----:B------:R-:W-:Y:S02]  /*0c60*/  FSETP.NEU.FTZ.AND P0, PT, R12, R3, PT ;  /* 0x000000030c00720b */ /* 0x000fe40003f1d000 */
[----:B------:R-:W-:Y:S02]  /*0c70*/  SHF.L.U32 R14, R13, R14, RZ ;  /* 0x0000000e0d0e7219 */ /* 0x000fe400000006ff */
[----:B------:R-:W-:Y:S02]  /*0c80*/  SEL R12, R15, RZ, P2 ;  /* 0x000000ff0f0c7207 */ /* 0x000fe40001000000 */
[----:B------:R-:W-:Y:S02]  /*0c90*/  ISETP.NE.AND P1, PT, R14, RZ, P1 ;  /* 0x000000ff0e00720c */ /* 0x000fe40000f25270 */
[----:B------:R-:W-:Y:S02]  /*0ca0*/  SHF.R.U32.HI R12, RZ, R12, R13 ;  /* 0x0000000cff0c7219 */ /* 0x000fe4000001160d */
[----:B------:R-:W-:-:S02]  /*0cb0*/  PLOP3.LUT P0, PT, P0, P1, PT, 0xf8, 0x8f ;  /* 0x00000000008f781c */ /* 0x000fc40000703f70 */
[----:B------:R-:W-:Y:S02]  /*0cc0*/  SHF.R.U32.HI R14, RZ, 0x1, R12 ;  /* 0x00000001ff0e7819 */ /* 0x000fe4000001160c */
[----:B------:R-:W-:-:S04]  /*0cd0*/  SEL R3, RZ, 0x1, !P0 ;  /* 0x00000001ff037807 */ /* 0x000fc80004000000 */
[----:B------:R-:W-:-:S04]  /*0ce0*/  LOP3.LUT R3, R3, 0x1, R14, 0xf8, !PT ;  /* 0x0000000103037812 */ /* 0x000fc800078ef80e */
[----:B------:R-:W-:-:S05]  /*0cf0*/  LOP3.LUT R3, R3, R12, RZ, 0xc0, !PT ;  /* 0x0000000c03037212 */ /* 0x000fca00078ec0ff */
[----:B------:R-:W-:-:S05]  /*0d00*/  IMAD.IADD R3, R14, 0x1, R3 ;  /* 0x000000010e037824 */ /* 0x000fca00078e0203 */
[----:B------:R-:W-:Y:S01]  /*0d10*/  LOP3.LUT R0, R3, R0, RZ, 0xfc, !PT ;  /* 0x0000000003007212 */ /* 0x000fe200078efcff */
[----:B------:R-:W-:Y:S06]  /*0d20*/  BRA `(.L_x_32) ;  /* 0x0000000000107947 */ /* 0x000fec0003800000 */
.L_x_31:
[----:B------:R-:W-:-:S04]  /*0d30*/  LOP3.LUT R0, R0, 0x80000000, RZ, 0xc0, !PT ;  /* 0x8000000000007812 */ /* 0x000fc800078ec0ff */
[----:B------:R-:W-:Y:S01]  /*0d40*/  LOP3.LUT R0, R0, 0x7f800000, RZ, 0xfc, !PT ;  /* 0x7f80000000007812 */ /* 0x000fe200078efcff */
[----:B------:R-:W-:Y:S06]  /*0d50*/  BRA `(.L_x_32) ;  /* 0x0000000000047947 */ /* 0x000fec0003800000 */
.L_x_30:
[----:B------:R-:W-:-:S07]  /*0d60*/  LEA R0, R15, R0, 0x17 ;  /* 0x000000000f007211 */ /* 0x000fce00078eb8ff */
.L_x_32:
[----:B------:R-:W-:Y:S05]  /*0d70*/  BSYNC.RECONVERGENT B4 ;  /* 0x0000000000047941 */ /* 0x000fea0003800200 */
.L_x_29:
[----:B------:R-:W-:Y:S05]  /*0d80*/  BRA `(.L_x_33) ;  /* 0x0000000000207947 */ /* 0x000fea0003800000 */
.L_x_28:
[----:B------:R-:W-:-:S04]  /*0d90*/  LOP3.LUT R0, R3, 0x80000000, R0, 0x48, !PT ;  /* 0x8000000003007812 */ /* 0x000fc800078e4800 */
[----:B------:R-:W-:Y:S01]  /*0da0*/  LOP3.LUT R0, R0, 0x7f800000, RZ, 0xfc, !PT ;  /* 0x7f80000000007812 */ /* 0x000fe200078efcff */
[----:B------:R-:W-:Y:S06]  /*0db0*/  BRA `(.L_x_33) ;  /* 0x0000000000147947 */ /* 0x000fec0003800000 */
.L_x_27:
[----:B------:R-:W-:Y:S01]  /*0dc0*/  LOP3.LUT R0, R3, 0x80000000, R0, 0x48, !PT ;  /* 0x8000000003007812 */ /* 0x000fe200078e4800 */
[----:B------:R-:W-:Y:S06]  /*0dd0*/  BRA `(.L_x_33) ;  /* 0x00000000000c7947 */ /* 0x000fec0003800000 */
.L_x_26:
[----:B------:R-:W0:Y:S01]  /*0de0*/  MUFU.RSQ R0, -QNAN ;  /* 0xffc0000000007908 */ /* 0x000e220000001400 */
[----:B------:R-:W-:Y:S05]  /*0df0*/  BRA `(.L_x_33) ;  /* 0x0000000000047947 */ /* 0x000fea0003800000 */
.L_x_25:
[----:B------:R-:W-:-:S07]  /*0e00*/  FADD.FTZ R0, R0, R3 ;  /* 0x0000000300007221 */ /* 0x000fce0000010000 */
.L_x_33:
[----:B------:R-:W-:Y:S05]  /*0e10*/  BSYNC.RECONVERGENT B3 ;  /* 0x0000000000037941 */ /* 0x000fea0003800200 */
.L_x_23:
[----:B------:R-:W-:Y:S02]  /*0e20*/  HFMA2 R13, -RZ, RZ, 0, 0 ;  /* 0x00000000ff0d7431 */ /* 0x000fe400000001ff */
[----:B------:R-:W-:-:S04]  /*0e30*/  IMAD.MOV.U32 R12, RZ, RZ, R10 ;  /* 0x000000ffff0c7224 */ /* 0x000fc800078e000a */
[----:B0-----:R-:W-:Y:S05]  /*0e40*/  RET.REL.NODEC R12 `(_Z29updateEligibilityTracesKernelP15EnhancedSynapseP14EnhancedNeuroniff) ;  /* 0xfffffff00c6c7950 */ /* 0x001fea0003c3ffff */
.L_x_34:
        /* <DEDUP_REMOVED lines=11> */
.L_x_36:


//--------------------- .nv.global.init           --------------------------
	.section	.nv.global.init,"aw",@progbits
	.align	4
.nv.global.init:
	.type		d_learning_rate,@object
	.size		d_learning_rate,(d_eligibility_decay - d_learning_rate)
d_learning_rate:
        /*0000*/ 	.byte	0x0a, 0xd7, 0x23, 0x3c
	.type		d_eligibility_decay,@object
	.size		d_eligibility_decay,(.L_2 - d_eligibility_decay)
d_eligibility_decay:
        /*0004*/ 	.byte	0x33, 0x33, 0x73, 0x3f
.L_2:


//--------------------- .nv.shared.reserved.0     --------------------------
	.section	.nv.shared.reserved.0,"aw",@nobits
	.weak		__nv_reservedSMEM_offset_0_alias
	.size		__nv_reservedSMEM_offset_0_alias, 0, 64
	.other		__nv_reservedSMEM_offset_0_alias,@"STO_CUDA_RESERVED_SHARED STV_DEFAULT"
__nv_reservedSMEM_offset_0_alias:
	.zero		0
	.zero		64


//--------------------- .nv.global                --------------------------
	.section	.nv.global,"aw",@nobits
	.align	4
.nv.global:
	.type		d_global_reward,@object
	.size		d_global_reward,(d_current_time - d_global_reward)
d_global_reward:
	.zero		4
	.type		d_current_time,@object
	.size		d_current_time,(.L_3 - d_current_time)
d_current_time:
	.zero		4
.L_3:


//--------------------- .nv.constant0._Z23createNewSynapsesKernelP15EnhancedSynapseP14EnhancedNeuronPiiifj --------------------------
	.section	.nv.constant0._Z23createNewSynapsesKernelP15EnhancedSynapseP14EnhancedNeuronPiiifj,"a",@progbits
	.sectionflags	@""
	.align	4
.nv.constant0._Z23createNewSynapsesKernelP15EnhancedSynapseP14EnhancedNeuronPiiifj:
	.zero		936


//--------------------- .nv.constant0._Z23identifyPruningSynapsesP15EnhancedSynapsePiiff --------------------------
	.section	.nv.constant0._Z23identifyPruningSynapsesP15EnhancedSynapsePiiff,"a",@progbits
	.sectionflags	@""
	.align	4
.nv.constant0._Z23identifyPruningSynapsesP15EnhancedSynapsePiiff:
	.zero		924


//--------------------- .nv.constant0._Z26updateNeuralActivityKernelP14EnhancedNeuroniff --------------------------
	.section	.nv.constant0._Z26updateNeuralActivityKernelP14EnhancedNeuroniff,"a",@progbits
	.sectionflags	@""
	.align	4
.nv.constant0._Z26updateNeuralActivityKernelP14EnhancedNeuroniff:
	.zero		916


//--------------------- .nv.constant0._Z34applyRewardModulatedLearningKernelP15EnhancedSynapseifff --------------------------
	.section	.nv.constant0._Z34applyRewardModulatedLearningKernelP15EnhancedSynapseifff,"a",@progbits
	.sectionflags	@""
	.align	4
.nv.constant0._Z34applyRewardModulatedLearningKernelP15EnhancedSynapseifff:
	.zero		920


//--------------------- .nv.constant0._Z29updateEligibilityTracesKernelP15EnhancedSynapseP14EnhancedNeuroniff --------------------------
	.section	.nv.constant0._Z29updateEligibilityTracesKernelP15EnhancedSynapseP14EnhancedNeuroniff,"a",@progbits
	.sectionflags	@""
	.align	4
.nv.constant0._Z29updateEligibilityTracesKernelP15EnhancedSynapseP14EnhancedNeuroniff:
	.zero		924


//--------------------- SYMBOLS --------------------------

	.type		.nv.reservedSmem.offset0,@object
	.size		.nv.reservedSmem.offset0,0x4
